//
// Generated by NVIDIA NVVM Compiler
//
// Compiler Build ID: CL-36424714
// Cuda compilation tools, release 13.0, V13.0.88
// Based on NVVM 20.0.0
//

.version 9.0
.target sm_100
.address_size 64

	// .globl	_Z14kernel_forwardIfEvPKT_S2_PS0_S0_iii
// _ZZ14kernel_forwardIfEvPKT_S2_PS0_S0_iiiE2wk has been demoted
// _ZZ15kernel_backwardIfEvPKT_S2_S2_PS0_S3_iiiE2ww has been demoted
// _ZZ15kernel_backwardIfEvPKT_S2_S2_PS0_S3_iiiE2kk has been demoted
// _ZZ15kernel_backwardIfEvPKT_S2_S2_PS0_S3_iiiE2gg has been demoted

.visible .entry _Z14kernel_forwardIfEvPKT_S2_PS0_S0_iii(
	.param .u64 .ptr .align 1 _Z14kernel_forwardIfEvPKT_S2_PS0_S0_iii_param_0,
	.param .u64 .ptr .align 1 _Z14kernel_forwardIfEvPKT_S2_PS0_S0_iii_param_1,
	.param .u64 .ptr .align 1 _Z14kernel_forwardIfEvPKT_S2_PS0_S0_iii_param_2,
	.param .f32 _Z14kernel_forwardIfEvPKT_S2_PS0_S0_iii_param_3,
	.param .u32 _Z14kernel_forwardIfEvPKT_S2_PS0_S0_iii_param_4,
	.param .u32 _Z14kernel_forwardIfEvPKT_S2_PS0_S0_iii_param_5,
	.param .u32 _Z14kernel_forwardIfEvPKT_S2_PS0_S0_iii_param_6
)
{
	.reg .pred 	%p<5>;
	.reg .b32 	%r<50>;
	.reg .b32 	%f<139>;
	.reg .b64 	%rd<13>;
	// demoted variable
	.shared .align 4 .b8 _ZZ14kernel_forwardIfEvPKT_S2_PS0_S0_iiiE2wk[8192];
	ld.param.u64 	%rd2, [_Z14kernel_forwardIfEvPKT_S2_PS0_S0_iii_param_0];
	ld.param.u64 	%rd3, [_Z14kernel_forwardIfEvPKT_S2_PS0_S0_iii_param_1];
	ld.param.u64 	%rd1, [_Z14kernel_forwardIfEvPKT_S2_PS0_S0_iii_param_2];
	ld.param.f32 	%f131, [_Z14kernel_forwardIfEvPKT_S2_PS0_S0_iii_param_3];
	ld.param.u32 	%r19, [_Z14kernel_forwardIfEvPKT_S2_PS0_S0_iii_param_5];
	ld.param.u32 	%r17, [_Z14kernel_forwardIfEvPKT_S2_PS0_S0_iii_param_6];
	cvta.to.global.u64 	%rd4, %rd3;
	cvta.to.global.u64 	%rd5, %rd2;
	mov.u32 	%r20, %ctaid.y;
	mov.u32 	%r1, %tid.x;
	shl.b32 	%r2, %r1, 2;
	shl.b32 	%r21, %r1, 4;
	mov.u32 	%r47, _ZZ14kernel_forwardIfEvPKT_S2_PS0_S0_iiiE2wk;
	add.s32 	%r3, %r47, %r21;
	rem.s32 	%r23, %r20, %r19;
	shr.s32 	%r24, %r17, 2;
	mad.lo.s32 	%r25, %r23, %r24, %r1;
	mul.wide.s32 	%rd6, %r25, 16;
	add.s64 	%rd7, %rd5, %rd6;
	ld.global.nc.v4.f32 	{%f31, %f32, %f33, %f34}, [%rd7];
	st.shared.v4.f32 	[%r3], {%f31, %f32, %f33, %f34};
	mad.lo.s32 	%r4, %r24, %r20, %r1;
	mul.wide.s32 	%rd8, %r4, 16;
	add.s64 	%rd9, %rd4, %rd8;
	ld.global.nc.v4.f32 	{%f35, %f36, %f37, %f38}, [%rd9];
	st.shared.v4.f32 	[%r3+4096], {%f35, %f36, %f37, %f38};
	bar.sync 	0;
	sub.s32 	%r26, %r17, %r2;
	shl.b32 	%r27, %r26, 2;
	add.s32 	%r5, %r47, %r27;
	setp.lt.u32 	%p1, %r1, 2;
	mov.b32 	%r49, 0;
	mov.f32 	%f132, %f131;
	mov.f32 	%f133, %f131;
	mov.f32 	%f134, %f131;
	@%p1 bra 	$L__BB0_3;
	add.s32 	%r29, %r2, 1;
	and.b32  	%r49, %r29, 4088;
	ld.shared.f32 	%f126, [%r5+-8];
	ld.shared.f32 	%f125, [%r5+-12];
	ld.shared.f32 	%f124, [%r5+-16];
	and.b32  	%r30, %r29, 8184;
	neg.s32 	%r46, %r30;
	shl.b32 	%r31, %r17, 2;
	sub.s32 	%r33, %r31, %r21;
	add.s32 	%r8, %r33, 12;
	mov.f32 	%f132, %f131;
	mov.f32 	%f133, %f131;
	mov.f32 	%f134, %f131;
$L__BB0_2:
	.pragma "nounroll";
	ld.shared.f32 	%f39, [%r47+4096];
	add.s32 	%r34, %r47, %r8;
	ld.shared.f32 	%f40, [%r34+-16];
	fma.rn.f32 	%f41, %f39, %f40, %f131;
	fma.rn.f32 	%f42, %f39, %f126, %f132;
	fma.rn.f32 	%f43, %f39, %f125, %f133;
	fma.rn.f32 	%f44, %f39, %f124, %f134;
	ld.shared.f32 	%f45, [%r47+4100];
	ld.shared.f32 	%f46, [%r34+-12];
	fma.rn.f32 	%f47, %f45, %f46, %f41;
	fma.rn.f32 	%f48, %f45, %f40, %f42;
	fma.rn.f32 	%f49, %f45, %f126, %f43;
	fma.rn.f32 	%f50, %f45, %f125, %f44;
	ld.shared.f32 	%f51, [%r47+4104];
	ld.shared.f32 	%f52, [%r34+-8];
	fma.rn.f32 	%f53, %f51, %f52, %f47;
	fma.rn.f32 	%f54, %f51, %f46, %f48;
	fma.rn.f32 	%f55, %f51, %f40, %f49;
	fma.rn.f32 	%f56, %f51, %f126, %f50;
	ld.shared.f32 	%f57, [%r47+4108];
	ld.shared.f32 	%f58, [%r34+-4];
	fma.rn.f32 	%f59, %f57, %f58, %f53;
	fma.rn.f32 	%f60, %f57, %f52, %f54;
	fma.rn.f32 	%f61, %f57, %f46, %f55;
	fma.rn.f32 	%f62, %f57, %f40, %f56;
	ld.shared.f32 	%f63, [%r47+4112];
	ld.shared.f32 	%f64, [%r34];
	fma.rn.f32 	%f65, %f63, %f64, %f59;
	fma.rn.f32 	%f66, %f63, %f58, %f60;
	fma.rn.f32 	%f67, %f63, %f52, %f61;
	fma.rn.f32 	%f68, %f63, %f46, %f62;
	ld.shared.f32 	%f69, [%r47+4116];
	ld.shared.f32 	%f124, [%r34+4];
	fma.rn.f32 	%f70, %f69, %f124, %f65;
	fma.rn.f32 	%f71, %f69, %f64, %f66;
	fma.rn.f32 	%f72, %f69, %f58, %f67;
	fma.rn.f32 	%f73, %f69, %f52, %f68;
	ld.shared.f32 	%f74, [%r47+4120];
	ld.shared.f32 	%f125, [%r34+8];
	fma.rn.f32 	%f75, %f74, %f125, %f70;
	fma.rn.f32 	%f76, %f74, %f124, %f71;
	fma.rn.f32 	%f77, %f74, %f64, %f72;
	fma.rn.f32 	%f78, %f74, %f58, %f73;
	ld.shared.f32 	%f79, [%r47+4124];
	ld.shared.f32 	%f126, [%r34+12];
	fma.rn.f32 	%f131, %f79, %f126, %f75;
	fma.rn.f32 	%f132, %f79, %f125, %f76;
	fma.rn.f32 	%f133, %f79, %f124, %f77;
	fma.rn.f32 	%f134, %f79, %f64, %f78;
	add.s32 	%r47, %r47, 32;
	add.s32 	%r46, %r46, 8;
	setp.ne.s32 	%p2, %r46, 0;
	@%p2 bra 	$L__BB0_2;
$L__BB0_3:
	add.s32 	%r14, %r5, -16;
	and.b32  	%r35, %r1, 1;
	setp.eq.b32 	%p3, %r35, 1;
	not.pred 	%p4, %p3;
	@%p4 bra 	$L__BB0_5;
	shl.b32 	%r36, %r49, 2;
	mov.u32 	%r37, _ZZ14kernel_forwardIfEvPKT_S2_PS0_S0_iiiE2wk;
	add.s32 	%r38, %r37, %r36;
	ld.shared.f32 	%f80, [%r38+4096];
	add.s32 	%r39, %r14, %r36;
	ld.shared.f32 	%f81, [%r39+12];
	fma.rn.f32 	%f82, %f80, %f81, %f131;
	ld.shared.f32 	%f83, [%r39+8];
	fma.rn.f32 	%f84, %f80, %f83, %f132;
	ld.shared.f32 	%f85, [%r39+4];
	fma.rn.f32 	%f86, %f80, %f85, %f133;
	ld.shared.f32 	%f87, [%r39];
	fma.rn.f32 	%f88, %f80, %f87, %f134;
	ld.shared.f32 	%f89, [%r38+4100];
	ld.shared.f32 	%f90, [%r39+16];
	fma.rn.f32 	%f91, %f89, %f90, %f82;
	fma.rn.f32 	%f92, %f89, %f81, %f84;
	fma.rn.f32 	%f93, %f89, %f83, %f86;
	fma.rn.f32 	%f94, %f89, %f85, %f88;
	ld.shared.f32 	%f95, [%r38+4104];
	ld.shared.f32 	%f96, [%r39+20];
	fma.rn.f32 	%f97, %f95, %f96, %f91;
	fma.rn.f32 	%f98, %f95, %f90, %f92;
	fma.rn.f32 	%f99, %f95, %f81, %f93;
	fma.rn.f32 	%f100, %f95, %f83, %f94;
	ld.shared.f32 	%f101, [%r38+4108];
	ld.shared.f32 	%f102, [%r39+24];
	fma.rn.f32 	%f131, %f101, %f102, %f97;
	fma.rn.f32 	%f132, %f101, %f96, %f98;
	fma.rn.f32 	%f133, %f101, %f90, %f99;
	fma.rn.f32 	%f134, %f101, %f81, %f100;
	add.s32 	%r49, %r49, 4;
$L__BB0_5:
	shl.b32 	%r40, %r49, 2;
	add.s32 	%r41, %r5, %r40;
	ld.shared.f32 	%f103, [%r41+-16];
	mov.u32 	%r42, _ZZ14kernel_forwardIfEvPKT_S2_PS0_S0_iiiE2wk;
	add.s32 	%r43, %r42, %r40;
	ld.shared.f32 	%f104, [%r43+4096];
	ld.shared.f32 	%f105, [%r41+-4];
	fma.rn.f32 	%f106, %f104, %f105, %f131;
	ld.shared.f32 	%f107, [%r41+-8];
	fma.rn.f32 	%f108, %f104, %f107, %f132;
	ld.shared.f32 	%f109, [%r41+-12];
	fma.rn.f32 	%f110, %f104, %f109, %f133;
	fma.rn.f32 	%f111, %f104, %f103, %f134;
	cvta.to.global.u64 	%rd10, %rd1;
	shl.b32 	%r44, %r2, 2;
	add.s32 	%r45, %r14, %r44;
	ld.shared.f32 	%f112, [%r45+12];
	ld.shared.f32 	%f113, [%r3+4100];
	fma.rn.f32 	%f114, %f112, %f113, %f108;
	ld.shared.f32 	%f115, [%r45+8];
	fma.rn.f32 	%f116, %f113, %f115, %f110;
	ld.shared.f32 	%f117, [%r3+4104];
	fma.rn.f32 	%f118, %f112, %f117, %f116;
	ld.shared.f32 	%f119, [%r45+4];
	fma.rn.f32 	%f120, %f119, %f113, %f111;
	fma.rn.f32 	%f121, %f115, %f117, %f120;
	ld.shared.f32 	%f122, [%r3+4108];
	fma.rn.f32 	%f123, %f112, %f122, %f121;
	add.s64 	%rd12, %rd10, %rd8;
	st.global.v4.f32 	[%rd12], {%f106, %f114, %f118, %f123};
	ret;

}
	// .globl	_Z15kernel_backwardIfEvPKT_S2_S2_PS0_S3_iii
.visible .entry _Z15kernel_backwardIfEvPKT_S2_S2_PS0_S3_iii(
	.param .u64 .ptr .align 1 _Z15kernel_backwardIfEvPKT_S2_S2_PS0_S3_iii_param_0,
	.param .u64 .ptr .align 1 _Z15kernel_backwardIfEvPKT_S2_S2_PS0_S3_iii_param_1,
	.param .u64 .ptr .align 1 _Z15kernel_backwardIfEvPKT_S2_S2_PS0_S3_iii_param_2,
	.param .u64 .ptr .align 1 _Z15kernel_backwardIfEvPKT_S2_S2_PS0_S3_iii_param_3,
	.param .u64 .ptr .align 1 _Z15kernel_backwardIfEvPKT_S2_S2_PS0_S3_iii_param_4,
	.param .u32 _Z15kernel_backwardIfEvPKT_S2_S2_PS0_S3_iii_param_5,
	.param .u32 _Z15kernel_backwardIfEvPKT_S2_S2_PS0_S3_iii_param_6,
	.param .u32 _Z15kernel_backwardIfEvPKT_S2_S2_PS0_S3_iii_param_7
)
{
	.reg .pred 	%p<14>;
	.reg .b32 	%r<115>;
	.reg .b32 	%f<328>;
	.reg .b64 	%rd<20>;
	// demoted variable
	.shared .align 4 .b8 _ZZ15kernel_backwardIfEvPKT_S2_S2_PS0_S3_iiiE2ww[4096];
	// demoted variable
	.shared .align 4 .b8 _ZZ15kernel_backwardIfEvPKT_S2_S2_PS0_S3_iiiE2kk[4096];
	// demoted variable
	.shared .align 4 .b8 _ZZ15kernel_backwardIfEvPKT_S2_S2_PS0_S3_iiiE2gg[4096];
	ld.param.u64 	%rd3, [_Z15kernel_backwardIfEvPKT_S2_S2_PS0_S3_iii_param_0];
	ld.param.u64 	%rd4, [_Z15kernel_backwardIfEvPKT_S2_S2_PS0_S3_iii_param_1];
	ld.param.u64 	%rd5, [_Z15kernel_backwardIfEvPKT_S2_S2_PS0_S3_iii_param_2];
	ld.param.u64 	%rd1, [_Z15kernel_backwardIfEvPKT_S2_S2_PS0_S3_iii_param_3];
	ld.param.u64 	%rd2, [_Z15kernel_backwardIfEvPKT_S2_S2_PS0_S3_iii_param_4];
	ld.param.u32 	%r46, [_Z15kernel_backwardIfEvPKT_S2_S2_PS0_S3_iii_param_6];
	ld.param.u32 	%r44, [_Z15kernel_backwardIfEvPKT_S2_S2_PS0_S3_iii_param_7];
	cvta.to.global.u64 	%rd6, %rd5;
	cvta.to.global.u64 	%rd7, %rd4;
	cvta.to.global.u64 	%rd8, %rd3;
	mov.u32 	%r47, %ctaid.y;
	mov.u32 	%r1, %tid.x;
	shl.b32 	%r109, %r1, 2;
	shl.b32 	%r48, %r1, 4;
	mov.u32 	%r49, _ZZ15kernel_backwardIfEvPKT_S2_S2_PS0_S3_iiiE2ww;
	add.s32 	%r3, %r49, %r48;
	rem.s32 	%r50, %r47, %r46;
	shr.s32 	%r51, %r44, 2;
	mad.lo.s32 	%r52, %r50, %r51, %r1;
	mul.wide.s32 	%rd9, %r52, 16;
	add.s64 	%rd10, %rd8, %rd9;
	ld.global.nc.v4.f32 	{%f79, %f80, %f81, %f82}, [%rd10];
	st.shared.v4.f32 	[%r3], {%f79, %f80, %f81, %f82};
	mov.u32 	%r53, _ZZ15kernel_backwardIfEvPKT_S2_S2_PS0_S3_iiiE2kk;
	add.s32 	%r4, %r53, %r48;
	mad.lo.s32 	%r5, %r51, %r47, %r1;
	mul.wide.s32 	%rd11, %r5, 16;
	add.s64 	%rd12, %rd7, %rd11;
	ld.global.nc.v4.f32 	{%f83, %f84, %f85, %f86}, [%rd12];
	st.shared.v4.f32 	[%r4], {%f83, %f84, %f85, %f86};
	mov.u32 	%r54, _ZZ15kernel_backwardIfEvPKT_S2_S2_PS0_S3_iiiE2gg;
	add.s32 	%r6, %r54, %r48;
	add.s64 	%rd13, %rd6, %rd11;
	ld.global.nc.v4.f32 	{%f87, %f88, %f89, %f90}, [%rd13];
	st.shared.v4.f32 	[%r6], {%f87, %f88, %f89, %f90};
	bar.sync 	0;
	sub.s32 	%r55, %r44, %r109;
	shl.b32 	%r56, %r55, 2;
	add.s32 	%r7, %r54, %r56;
	setp.lt.u32 	%p1, %r1, 2;
	mov.f32 	%f288, 0f00000000;
	mov.b32 	%r107, 0;
	mov.f32 	%f289, %f288;
	mov.f32 	%f290, %f288;
	mov.f32 	%f291, %f288;
	@%p1 bra 	$L__BB1_3;
	add.s32 	%r58, %r109, 1;
	and.b32  	%r107, %r58, 4088;
	ld.shared.f32 	%f283, [%r7+-8];
	ld.shared.f32 	%f282, [%r7+-12];
	ld.shared.f32 	%f281, [%r7+-16];
	and.b32  	%r59, %r58, 8184;
	neg.s32 	%r104, %r59;
	shl.b32 	%r60, %r44, 2;
	sub.s32 	%r62, %r60, %r48;
	add.s32 	%r64, %r62, %r54;
	add.s32 	%r103, %r64, 12;
	add.s32 	%r105, %r53, 16;
	mov.f32 	%f288, 0f00000000;
$L__BB1_2:
	.pragma "nounroll";
	ld.shared.f32 	%f92, [%r105+-16];
	ld.shared.f32 	%f93, [%r103+-16];
	fma.rn.f32 	%f94, %f92, %f93, %f288;
	fma.rn.f32 	%f95, %f92, %f283, %f289;
	fma.rn.f32 	%f96, %f92, %f282, %f290;
	fma.rn.f32 	%f97, %f92, %f281, %f291;
	ld.shared.f32 	%f98, [%r105+-12];
	ld.shared.f32 	%f99, [%r103+-12];
	fma.rn.f32 	%f100, %f98, %f99, %f94;
	fma.rn.f32 	%f101, %f98, %f93, %f95;
	fma.rn.f32 	%f102, %f98, %f283, %f96;
	fma.rn.f32 	%f103, %f98, %f282, %f97;
	ld.shared.f32 	%f104, [%r105+-8];
	ld.shared.f32 	%f105, [%r103+-8];
	fma.rn.f32 	%f106, %f104, %f105, %f100;
	fma.rn.f32 	%f107, %f104, %f99, %f101;
	fma.rn.f32 	%f108, %f104, %f93, %f102;
	fma.rn.f32 	%f109, %f104, %f283, %f103;
	ld.shared.f32 	%f110, [%r105+-4];
	ld.shared.f32 	%f111, [%r103+-4];
	fma.rn.f32 	%f112, %f110, %f111, %f106;
	fma.rn.f32 	%f113, %f110, %f105, %f107;
	fma.rn.f32 	%f114, %f110, %f99, %f108;
	fma.rn.f32 	%f115, %f110, %f93, %f109;
	ld.shared.f32 	%f116, [%r105];
	ld.shared.f32 	%f117, [%r103];
	fma.rn.f32 	%f118, %f116, %f117, %f112;
	fma.rn.f32 	%f119, %f116, %f111, %f113;
	fma.rn.f32 	%f120, %f116, %f105, %f114;
	fma.rn.f32 	%f121, %f116, %f99, %f115;
	ld.shared.f32 	%f122, [%r105+4];
	ld.shared.f32 	%f281, [%r103+4];
	fma.rn.f32 	%f123, %f122, %f281, %f118;
	fma.rn.f32 	%f124, %f122, %f117, %f119;
	fma.rn.f32 	%f125, %f122, %f111, %f120;
	fma.rn.f32 	%f126, %f122, %f105, %f121;
	ld.shared.f32 	%f127, [%r105+8];
	ld.shared.f32 	%f282, [%r103+8];
	fma.rn.f32 	%f128, %f127, %f282, %f123;
	fma.rn.f32 	%f129, %f127, %f281, %f124;
	fma.rn.f32 	%f130, %f127, %f117, %f125;
	fma.rn.f32 	%f131, %f127, %f111, %f126;
	ld.shared.f32 	%f132, [%r105+12];
	ld.shared.f32 	%f283, [%r103+12];
	fma.rn.f32 	%f288, %f132, %f283, %f128;
	fma.rn.f32 	%f289, %f132, %f282, %f129;
	fma.rn.f32 	%f290, %f132, %f281, %f130;
	fma.rn.f32 	%f291, %f132, %f117, %f131;
	add.s32 	%r105, %r105, 32;
	add.s32 	%r104, %r104, 8;
	add.s32 	%r103, %r103, 32;
	setp.ne.s32 	%p2, %r104, 0;
	@%p2 bra 	$L__BB1_2;
$L__BB1_3:
	add.s32 	%r18, %r7, -16;
	and.b32  	%r66, %r1, 1;
	setp.eq.b32 	%p3, %r66, 1;
	not.pred 	%p4, %p3;
	@%p4 bra 	$L__BB1_5;
	shl.b32 	%r67, %r107, 2;
	add.s32 	%r69, %r53, %r67;
	ld.shared.f32 	%f133, [%r69];
	add.s32 	%r70, %r18, %r67;
	ld.shared.f32 	%f134, [%r70+12];
	fma.rn.f32 	%f135, %f133, %f134, %f288;
	ld.shared.f32 	%f136, [%r70+8];
	fma.rn.f32 	%f137, %f133, %f136, %f289;
	ld.shared.f32 	%f138, [%r70+4];
	fma.rn.f32 	%f139, %f133, %f138, %f290;
	ld.shared.f32 	%f140, [%r70];
	fma.rn.f32 	%f141, %f133, %f140, %f291;
	ld.shared.f32 	%f142, [%r69+4];
	ld.shared.f32 	%f143, [%r70+16];
	fma.rn.f32 	%f144, %f142, %f143, %f135;
	fma.rn.f32 	%f145, %f142, %f134, %f137;
	fma.rn.f32 	%f146, %f142, %f136, %f139;
	fma.rn.f32 	%f147, %f142, %f138, %f141;
	ld.shared.f32 	%f148, [%r69+8];
	ld.shared.f32 	%f149, [%r70+20];
	fma.rn.f32 	%f150, %f148, %f149, %f144;
	fma.rn.f32 	%f151, %f148, %f143, %f145;
	fma.rn.f32 	%f152, %f148, %f134, %f146;
	fma.rn.f32 	%f153, %f148, %f136, %f147;
	ld.shared.f32 	%f154, [%r69+12];
	ld.shared.f32 	%f155, [%r70+24];
	fma.rn.f32 	%f288, %f154, %f155, %f150;
	fma.rn.f32 	%f289, %f154, %f149, %f151;
	fma.rn.f32 	%f290, %f154, %f143, %f152;
	fma.rn.f32 	%f291, %f154, %f134, %f153;
	add.s32 	%r107, %r107, 4;
$L__BB1_5:
	shl.b32 	%r71, %r107, 2;
	add.s32 	%r72, %r7, %r71;
	ld.shared.f32 	%f157, [%r72+-16];
	add.s32 	%r74, %r53, %r71;
	ld.shared.f32 	%f158, [%r74];
	ld.shared.f32 	%f159, [%r72+-4];
	fma.rn.f32 	%f160, %f158, %f159, %f288;
	ld.shared.f32 	%f161, [%r72+-8];
	fma.rn.f32 	%f162, %f158, %f161, %f289;
	ld.shared.f32 	%f163, [%r72+-12];
	fma.rn.f32 	%f164, %f158, %f163, %f290;
	fma.rn.f32 	%f165, %f158, %f157, %f291;
	add.s32 	%r113, %r109, 3;
	shl.b32 	%r75, %r109, 2;
	add.s32 	%r76, %r18, %r75;
	ld.shared.f32 	%f166, [%r76+12];
	ld.shared.f32 	%f167, [%r4+4];
	fma.rn.f32 	%f168, %f166, %f167, %f162;
	ld.shared.f32 	%f169, [%r76+8];
	fma.rn.f32 	%f170, %f167, %f169, %f164;
	ld.shared.f32 	%f171, [%r4+8];
	fma.rn.f32 	%f172, %f166, %f171, %f170;
	ld.shared.f32 	%f173, [%r76+4];
	fma.rn.f32 	%f174, %f173, %f167, %f165;
	fma.rn.f32 	%f175, %f169, %f171, %f174;
	ld.shared.f32 	%f176, [%r4+12];
	fma.rn.f32 	%f177, %f166, %f176, %f175;
	cvta.to.global.u64 	%rd14, %rd1;
	add.s64 	%rd16, %rd14, %rd11;
	st.global.v4.f32 	[%rd16], {%f160, %f168, %f172, %f177};
	shl.b32 	%r77, %r44, 2;
	add.s32 	%r78, %r6, %r77;
	add.s32 	%r22, %r78, -12;
	setp.ge.s32 	%p5, %r113, %r44;
	mov.f32 	%f324, 0f00000000;
	mov.f32 	%f325, %f324;
	mov.f32 	%f326, %f324;
	mov.f32 	%f327, %f324;
	@%p5 bra 	$L__BB1_18;
	add.s32 	%r23, %r44, -3;
	sub.s32 	%r24, %r23, %r109;
	add.s32 	%r80, %r55, -4;
	and.b32  	%r25, %r24, 7;
	setp.lt.u32 	%p6, %r80, 7;
	mov.f32 	%f327, 0f00000000;
	mov.f32 	%f326, %f327;
	mov.f32 	%f325, %f327;
	mov.f32 	%f324, %f327;
	@%p6 bra 	$L__BB1_10;
	and.b32  	%r81, %r24, -8;
	neg.s32 	%r111, %r81;
	add.s32 	%r84, %r48, %r49;
	add.s32 	%r110, %r84, 20;
	mov.u32 	%r86, _ZZ15kernel_backwardIfEvPKT_S2_S2_PS0_S3_iiiE2gg;
	add.s32 	%r87, %r77, %r86;
	add.s32 	%r108, %r87, -20;
	mov.f32 	%f327, 0f00000000;
$L__BB1_8:
	.pragma "nounroll";
	ld.shared.f32 	%f181, [%r110+-8];
	ld.shared.f32 	%f182, [%r108+4];
	fma.rn.f32 	%f183, %f181, %f182, %f327;
	ld.shared.f32 	%f184, [%r108+8];
	fma.rn.f32 	%f185, %f181, %f184, %f326;
	ld.shared.f32 	%f186, [%r108+12];
	fma.rn.f32 	%f187, %f181, %f186, %f325;
	ld.shared.f32 	%f188, [%r108+16];
	fma.rn.f32 	%f189, %f181, %f188, %f324;
	ld.shared.f32 	%f190, [%r110+-4];
	ld.shared.f32 	%f191, [%r108];
	fma.rn.f32 	%f192, %f190, %f191, %f183;
	fma.rn.f32 	%f193, %f190, %f182, %f185;
	fma.rn.f32 	%f194, %f190, %f184, %f187;
	fma.rn.f32 	%f195, %f190, %f186, %f189;
	ld.shared.f32 	%f196, [%r110];
	ld.shared.f32 	%f197, [%r108+-4];
	fma.rn.f32 	%f198, %f196, %f197, %f192;
	fma.rn.f32 	%f199, %f196, %f191, %f193;
	fma.rn.f32 	%f200, %f196, %f182, %f194;
	fma.rn.f32 	%f201, %f196, %f184, %f195;
	ld.shared.f32 	%f202, [%r110+4];
	ld.shared.f32 	%f203, [%r108+-8];
	fma.rn.f32 	%f204, %f202, %f203, %f198;
	fma.rn.f32 	%f205, %f202, %f197, %f199;
	fma.rn.f32 	%f206, %f202, %f191, %f200;
	fma.rn.f32 	%f207, %f202, %f182, %f201;
	ld.shared.f32 	%f208, [%r110+8];
	ld.shared.f32 	%f209, [%r108+-12];
	fma.rn.f32 	%f210, %f208, %f209, %f204;
	fma.rn.f32 	%f211, %f208, %f203, %f205;
	fma.rn.f32 	%f212, %f208, %f197, %f206;
	fma.rn.f32 	%f213, %f208, %f191, %f207;
	ld.shared.f32 	%f214, [%r110+12];
	ld.shared.f32 	%f215, [%r108+-16];
	fma.rn.f32 	%f216, %f214, %f215, %f210;
	fma.rn.f32 	%f217, %f214, %f209, %f211;
	fma.rn.f32 	%f218, %f214, %f203, %f212;
	fma.rn.f32 	%f219, %f214, %f197, %f213;
	ld.shared.f32 	%f220, [%r110+16];
	ld.shared.f32 	%f221, [%r108+-20];
	fma.rn.f32 	%f222, %f220, %f221, %f216;
	fma.rn.f32 	%f223, %f220, %f215, %f217;
	fma.rn.f32 	%f224, %f220, %f209, %f218;
	fma.rn.f32 	%f225, %f220, %f203, %f219;
	ld.shared.f32 	%f226, [%r110+20];
	ld.shared.f32 	%f227, [%r108+-24];
	fma.rn.f32 	%f327, %f226, %f227, %f222;
	fma.rn.f32 	%f326, %f226, %f221, %f223;
	fma.rn.f32 	%f325, %f226, %f215, %f224;
	fma.rn.f32 	%f324, %f226, %f209, %f225;
	add.s32 	%r111, %r111, 8;
	add.s32 	%r110, %r110, 32;
	add.s32 	%r109, %r109, 8;
	add.s32 	%r108, %r108, -32;
	setp.ne.s32 	%p7, %r111, 0;
	@%p7 bra 	$L__BB1_8;
	add.s32 	%r113, %r109, 3;
$L__BB1_10:
	setp.eq.s32 	%p8, %r25, 0;
	@%p8 bra 	$L__BB1_18;
	and.b32  	%r39, %r23, 3;
	setp.lt.u32 	%p9, %r25, 4;
	@%p9 bra 	$L__BB1_13;
	shl.b32 	%r88, %r113, 2;
	add.s32 	%r90, %r49, %r88;
	ld.shared.f32 	%f229, [%r90];
	sub.s32 	%r91, %r22, %r88;
	ld.shared.f32 	%f230, [%r91+8];
	fma.rn.f32 	%f231, %f229, %f230, %f327;
	ld.shared.f32 	%f232, [%r91+12];
	fma.rn.f32 	%f233, %f229, %f232, %f326;
	ld.shared.f32 	%f234, [%r91+16];
	fma.rn.f32 	%f235, %f229, %f234, %f325;
	ld.shared.f32 	%f236, [%r91+20];
	fma.rn.f32 	%f237, %f229, %f236, %f324;
	ld.shared.f32 	%f238, [%r90+4];
	ld.shared.f32 	%f239, [%r91+4];
	fma.rn.f32 	%f240, %f238, %f239, %f231;
	fma.rn.f32 	%f241, %f238, %f230, %f233;
	fma.rn.f32 	%f242, %f238, %f232, %f235;
	fma.rn.f32 	%f243, %f238, %f234, %f237;
	ld.shared.f32 	%f244, [%r90+8];
	ld.shared.f32 	%f245, [%r91];
	fma.rn.f32 	%f246, %f244, %f245, %f240;
	fma.rn.f32 	%f247, %f244, %f239, %f241;
	fma.rn.f32 	%f248, %f244, %f230, %f242;
	fma.rn.f32 	%f249, %f244, %f232, %f243;
	ld.shared.f32 	%f250, [%r90+12];
	ld.shared.f32 	%f251, [%r91+-4];
	fma.rn.f32 	%f327, %f250, %f251, %f246;
	fma.rn.f32 	%f326, %f250, %f245, %f247;
	fma.rn.f32 	%f325, %f250, %f239, %f248;
	fma.rn.f32 	%f324, %f250, %f230, %f249;
	add.s32 	%r113, %r113, 4;
$L__BB1_13:
	setp.eq.s32 	%p10, %r39, 0;
	@%p10 bra 	$L__BB1_18;
	setp.eq.s32 	%p11, %r39, 1;
	@%p11 bra 	$L__BB1_16;
	shl.b32 	%r92, %r113, 2;
	add.s32 	%r94, %r49, %r92;
	ld.shared.f32 	%f253, [%r94];
	sub.s32 	%r95, %r22, %r92;
	ld.shared.f32 	%f254, [%r95+8];
	fma.rn.f32 	%f255, %f253, %f254, %f327;
	ld.shared.f32 	%f256, [%r95+12];
	fma.rn.f32 	%f257, %f253, %f256, %f326;
	ld.shared.f32 	%f258, [%r95+16];
	fma.rn.f32 	%f259, %f253, %f258, %f325;
	ld.shared.f32 	%f260, [%r95+20];
	fma.rn.f32 	%f261, %f253, %f260, %f324;
	ld.shared.f32 	%f262, [%r94+4];
	ld.shared.f32 	%f263, [%r95+4];
	fma.rn.f32 	%f327, %f262, %f263, %f255;
	fma.rn.f32 	%f326, %f262, %f254, %f257;
	fma.rn.f32 	%f325, %f262, %f256, %f259;
	fma.rn.f32 	%f324, %f262, %f258, %f261;
	add.s32 	%r113, %r113, 2;
$L__BB1_16:
	and.b32  	%r96, %r23, 1;
	setp.eq.b32 	%p12, %r96, 1;
	not.pred 	%p13, %p12;
	@%p13 bra 	$L__BB1_18;
	shl.b32 	%r97, %r113, 2;
	add.s32 	%r99, %r49, %r97;
	ld.shared.f32 	%f264, [%r99];
	sub.s32 	%r100, %r22, %r97;
	ld.shared.f32 	%f265, [%r100+8];
	fma.rn.f32 	%f327, %f264, %f265, %f327;
	ld.shared.f32 	%f266, [%r100+12];
	fma.rn.f32 	%f326, %f264, %f266, %f326;
	ld.shared.f32 	%f267, [%r100+16];
	fma.rn.f32 	%f325, %f264, %f267, %f325;
	ld.shared.f32 	%f268, [%r100+20];
	fma.rn.f32 	%f324, %f264, %f268, %f324;
$L__BB1_18:
	cvta.to.global.u64 	%rd17, %rd2;
	sub.s32 	%r102, %r22, %r75;
	ld.shared.f32 	%f269, [%r102+8];
	ld.shared.f32 	%f270, [%r3];
	fma.rn.f32 	%f271, %f269, %f270, %f327;
	ld.shared.f32 	%f272, [%r102+4];
	ld.shared.f32 	%f273, [%r3+4];
	fma.rn.f32 	%f274, %f272, %f273, %f271;
	ld.shared.f32 	%f275, [%r102];
	ld.shared.f32 	%f276, [%r3+8];
	fma.rn.f32 	%f277, %f275, %f276, %f274;
	fma.rn.f32 	%f278, %f269, %f273, %f326;
	fma.rn.f32 	%f279, %f272, %f276, %f278;
	fma.rn.f32 	%f280, %f276, %f269, %f325;
	add.s64 	%rd19, %rd17, %rd11;
	st.global.v4.f32 	[%rd19], {%f277, %f279, %f280, %f324};
	ret;

}


// ===== COMPILED SASS (sm_100) =====

	.target	sm_100

	.elftype	@"ET_EXEC"


//--------------------- .note.nv.tkinfo           --------------------------
	.section	.note.nv.tkinfo,"",@"SHT_NOTE"
	.sectionflags	@"SHF_NOTE_NV_TKINFO"
	.tkinfo
        /*0018*/ 	.word	0x00000002
        /*0030*/ 	.string	""
        /*0030*/ 	.string	"ptxas"
        /*0030*/ 	.string	"Cuda compilation tools, release 13.0, V13.0.88"
        /*0030*/ 	.string	"Build cuda_13.0.r13.0/compiler.36424714_0"
        /*0030*/ 	.string	"-arch sm_100 -m 64 "



//--------------------- .note.nv.cuinfo           --------------------------
	.section	.note.nv.cuinfo,"",@"SHT_NOTE"
	.sectionflags	@"SHF_NOTE_NV_CUINFO"
        /*0018*/ 	.short	0x0002
        /*001a*/ 	.short	0x0064
        /*001c*/ 	.short	0x0082
	.zero		2


//--------------------- .nv.info                  --------------------------
	.section	.nv.info,"",@"SHT_CUDA_INFO"
	.align	4


	//----- nvinfo : EIATTR_REGCOUNT
	.align		4
        /*0000*/ 	.byte	0x04, 0x2f
        /*0002*/ 	.short	(.L_1 - .L_0)
	.align		4
.L_0:
        /*0004*/ 	.word	index@(_Z14kernel_forwardIfEvPKT_S2_PS0_S0_iii)
        /*0008*/ 	.word	0x0000001f


	//----- nvinfo : EIATTR_FRAME_SIZE
	.align		4
.L_1:
        /*000c*/ 	.byte	0x04, 0x11
        /*000e*/ 	.short	(.L_3 - .L_2)
	.align		4
.L_2:
        /*0010*/ 	.word	index@(_Z14kernel_forwardIfEvPKT_S2_PS0_S0_iii)
        /*0014*/ 	.word	0x00000000


	//----- nvinfo : EIATTR_REGCOUNT
	.align		4
.L_3:
        /*0018*/ 	.byte	0x04, 0x2f
        /*001a*/ 	.short	(.L_5 - .L_4)
	.align		4
.L_4:
        /*001c*/ 	.word	index@(_Z15kernel_backwardIfEvPKT_S2_S2_PS0_S3_iii)
        /*0020*/ 	.word	0x00000020


	//----- nvinfo : EIATTR_FRAME_SIZE
	.align		4
.L_5:
        /*0024*/ 	.byte	0x04, 0x11
        /*0026*/ 	.short	(.L_7 - .L_6)
	.align		4
.L_6:
        /*0028*/ 	.word	index@(_Z15kernel_backwardIfEvPKT_S2_S2_PS0_S3_iii)
        /*002c*/ 	.word	0x00000000


	//----- nvinfo : EIATTR_MIN_STACK_SIZE
	.align		4
.L_7:
        /*0030*/ 	.byte	0x04, 0x12
        /*0032*/ 	.short	(.L_9 - .L_8)
	.align		4
.L_8:
        /*0034*/ 	.word	index@(_Z15kernel_backwardIfEvPKT_S2_S2_PS0_S3_iii)
        /*0038*/ 	.word	0x00000000


	//----- nvinfo : EIATTR_MIN_STACK_SIZE
	.align		4
.L_9:
        /*003c*/ 	.byte	0x04, 0x12
        /*003e*/ 	.short	(.L_11 - .L_10)
	.align		4
.L_10:
        /*0040*/ 	.word	index@(_Z14kernel_forwardIfEvPKT_S2_PS0_S0_iii)
        /*0044*/ 	.word	0x00000000
.L_11:


//--------------------- .nv.compat                --------------------------
	.section	.nv.compat,"",@"SHT_CUDA_COMPAT_INFO"
	.align	4
        /*0000*/ 	.byte	0x02, 0x09, 0x00, 0x00, 0x02, 0x02, 0x01, 0x00, 0x02, 0x05, 0x05, 0x00, 0x03, 0x07, 0x01, 0x01
        /*0010*/ 	.byte	0x02, 0x03, 0x00, 0x00, 0x02, 0x06, 0x01, 0x00, 0x04, 0x0b, 0x08, 0x00, 0x09, 0x00, 0x00, 0x00
        /*0020*/ 	.byte	0x00, 0x00, 0x00, 0x00


//--------------------- .nv.info._Z15kernel_backwardIfEvPKT_S2_S2_PS0_S3_iii --------------------------
	.section	.nv.info._Z15kernel_backwardIfEvPKT_S2_S2_PS0_S3_iii,"",@"SHT_CUDA_INFO"
	.sectionflags	@""
	.align	4


	//----- nvinfo : EIATTR_CUDA_API_VERSION
	.align		4
        /*0000*/ 	.byte	0x04, 0x37
        /*0002*/ 	.short	(.L_13 - .L_12)
.L_12:
        /*0004*/ 	.word	0x00000082


	//----- nvinfo : EIATTR_KPARAM_INFO
	.align		4
.L_13:
        /*0008*/ 	.byte	0x04, 0x17
        /*000a*/ 	.short	(.L_15 - .L_14)
.L_14:
        /*000c*/ 	.word	0x00000000
        /*0010*/ 	.short	0x0007
        /*0012*/ 	.short	0x0030
        /*0014*/ 	.byte	0x00, 0xf0, 0x11, 0x00


	//----- nvinfo : EIATTR_KPARAM_INFO
	.align		4
.L_15:
        /*0018*/ 	.byte	0x04, 0x17
        /*001a*/ 	.short	(.L_17 - .L_16)
.L_16:
        /*001c*/ 	.word	0x00000000
        /*0020*/ 	.short	0x0006
        /*0022*/ 	.short	0x002c
        /*0024*/ 	.byte	0x00, 0xf0, 0x11, 0x00


	//----- nvinfo : EIATTR_KPARAM_INFO
	.align		4
.L_17:
        /*0028*/ 	.byte	0x04, 0x17
        /*002a*/ 	.short	(.L_19 - .L_18)
.L_18:
        /*002c*/ 	.word	0x00000000
        /*0030*/ 	.short	0x0005
        /*0032*/ 	.short	0x0028
        /*0034*/ 	.byte	0x00, 0xf0, 0x11, 0x00


	//----- nvinfo : EIATTR_KPARAM_INFO
	.align		4
.L_19:
        /*0038*/ 	.byte	0x04, 0x17
        /*003a*/ 	.short	(.L_21 - .L_20)
.L_20:
        /*003c*/ 	.word	0x00000000
        /*0040*/ 	.short	0x0004
        /*0042*/ 	.short	0x0020
        /*0044*/ 	.byte	0x00, 0xf5, 0x21, 0x00


	//----- nvinfo : EIATTR_KPARAM_INFO
	.align		4
.L_21:
        /*0048*/ 	.byte	0x04, 0x17
        /*004a*/ 	.short	(.L_23 - .L_22)
.L_22:
        /*004c*/ 	.word	0x00000000
        /*0050*/ 	.short	0x0003
        /*0052*/ 	.short	0x0018
        /*0054*/ 	.byte	0x00, 0xf5, 0x21, 0x00


	//----- nvinfo : EIATTR_KPARAM_INFO
	.align		4
.L_23:
        /*0058*/ 	.byte	0x04, 0x17
        /*005a*/ 	.short	(.L_25 - .L_24)
.L_24:
        /*005c*/ 	.word	0x00000000
        /*0060*/ 	.short	0x0002
        /*0062*/ 	.short	0x0010
        /*0064*/ 	.byte	0x00, 0xf5, 0x21, 0x00


	//----- nvinfo : EIATTR_KPARAM_INFO
	.align		4
.L_25:
        /*0068*/ 	.byte	0x04, 0x17
        /*006a*/ 	.short	(.L_27 - .L_26)
.L_26:
        /*006c*/ 	.word	0x00000000
        /*0070*/ 	.short	0x0001
        /*0072*/ 	.short	0x0008
        /*0074*/ 	.byte	0x00, 0xf5, 0x21, 0x00


	//----- nvinfo : EIATTR_KPARAM_INFO
	.align		4
.L_27:
        /*0078*/ 	.byte	0x04, 0x17
        /*007a*/ 	.short	(.L_29 - .L_28)
.L_28:
        /*007c*/ 	.word	0x00000000
        /*0080*/ 	.short	0x0000
        /*0082*/ 	.short	0x0000
        /*0084*/ 	.byte	0x00, 0xf5, 0x21, 0x00


	//----- nvinfo : EIATTR_SPARSE_MMA_MASK
	.align		4
.L_29:
        /*0088*/ 	.byte	0x03, 0x50
        /*008a*/ 	.short	0x0000


	//----- nvinfo : EIATTR_MAXREG_COUNT
	.align		4
        /*008c*/ 	.byte	0x03, 0x1b
        /*008e*/ 	.short	0x00ff


	//----- nvinfo : EIATTR_NUM_BARRIERS
	.align		4
        /*0090*/ 	.byte	0x02, 0x4c
        /*0092*/ 	.byte	0x01
	.zero		1


	//----- nvinfo : EIATTR_MERCURY_ISA_VERSION
	.align		4
        /*0094*/ 	.byte	0x03, 0x5f
        /*0096*/ 	.short	0x0101


	//----- nvinfo : EIATTR_UNUSED_LOAD_BYTE_OFFSET
	.align		4
        /*0098*/ 	.byte	0x04, 0x44
        /*009a*/ 	.short	(.L_31 - .L_30)


	//   ....[0]....
.L_30:
        /*009c*/ 	.word	0x000009b0
        /*00a0*/ 	.word	0x0000fff0


	//   ....[1]....
        /*00a4*/ 	.word	0x00001580
        /*00a8*/ 	.word	0x00000fff


	//----- nvinfo : EIATTR_VRC_CTA_INIT_COUNT
	.align		4
.L_31:
        /*00ac*/ 	.byte	0x02, 0x4a
	.zero		1
	.zero		1


	//----- nvinfo : EIATTR_EXIT_INSTR_OFFSETS
	.align		4
        /*00b0*/ 	.byte	0x04, 0x1c
        /*00b2*/ 	.short	(.L_33 - .L_32)


	//   ....[0]....
.L_32:
        /*00b4*/ 	.word	0x00001650


	//----- nvinfo : EIATTR_CRS_STACK_SIZE
	.align		4
.L_33:
        /*00b8*/ 	.byte	0x04, 0x1e
        /*00ba*/ 	.short	(.L_35 - .L_34)
.L_34:
        /*00bc*/ 	.word	0x00000000


	//----- nvinfo : EIATTR_CBANK_PARAM_SIZE
	.align		4
.L_35:
        /*00c0*/ 	.byte	0x03, 0x19
        /*00c2*/ 	.short	0x0034


	//----- nvinfo : EIATTR_PARAM_CBANK
	.align		4
        /*00c4*/ 	.byte	0x04, 0x0a
        /*00c6*/ 	.short	(.L_37 - .L_36)
	.align		4
.L_36:
        /*00c8*/ 	.word	index@(.nv.constant0._Z15kernel_backwardIfEvPKT_S2_S2_PS0_S3_iii)
        /*00cc*/ 	.short	0x0380
        /*00ce*/ 	.short	0x0034


	//----- nvinfo : EIATTR_SW_WAR
	.align		4
.L_37:
        /*00d0*/ 	.byte	0x04, 0x36
        /*00d2*/ 	.short	(.L_39 - .L_38)
.L_38:
        /*00d4*/ 	.word	0x00000008
.L_39:


//--------------------- .nv.info._Z14kernel_forwardIfEvPKT_S2_PS0_S0_iii --------------------------
	.section	.nv.info._Z14kernel_forwardIfEvPKT_S2_PS0_S0_iii,"",@"SHT_CUDA_INFO"
	.sectionflags	@""
	.align	4


	//----- nvinfo : EIATTR_CUDA_API_VERSION
	.align		4
        /*0000*/ 	.byte	0x04, 0x37
        /*0002*/ 	.short	(.L_41 - .L_40)
.L_40:
        /*0004*/ 	.word	0x00000082


	//----- nvinfo : EIATTR_KPARAM_INFO
	.align		4
.L_41:
        /*0008*/ 	.byte	0x04, 0x17
        /*000a*/ 	.short	(.L_43 - .L_42)
.L_42:
        /*000c*/ 	.word	0x00000000
        /*0010*/ 	.short	0x0006
        /*0012*/ 	.short	0x0024
        /*0014*/ 	.byte	0x00, 0xf0, 0x11, 0x00


	//----- nvinfo : EIATTR_KPARAM_INFO
	.align		4
.L_43:
        /*0018*/ 	.byte	0x04, 0x17
        /*001a*/ 	.short	(.L_45 - .L_44)
.L_44:
        /*001c*/ 	.word	0x00000000
        /*0020*/ 	.short	0x0005
        /*0022*/ 	.short	0x0020
        /*0024*/ 	.byte	0x00, 0xf0, 0x11, 0x00


	//----- nvinfo : EIATTR_KPARAM_INFO
	.align		4
.L_45:
        /*0028*/ 	.byte	0x04, 0x17
        /*002a*/ 	.short	(.L_47 - .L_46)
.L_46:
        /*002c*/ 	.word	0x00000000
        /*0030*/ 	.short	0x0004
        /*0032*/ 	.short	0x001c
        /*0034*/ 	.byte	0x00, 0xf0, 0x11, 0x00


	//----- nvinfo : EIATTR_KPARAM_INFO
	.align		4
.L_47:
        /*0038*/ 	.byte	0x04, 0x17
        /*003a*/ 	.short	(.L_49 - .L_48)
.L_48:
        /*003c*/ 	.word	0x00000000
        /*0040*/ 	.short	0x0003
        /*0042*/ 	.short	0x0018
        /*0044*/ 	.byte	0x00, 0xf0, 0x11, 0x00


	//----- nvinfo : EIATTR_KPARAM_INFO
	.align		4
.L_49:
        /*0048*/ 	.byte	0x04, 0x17
        /*004a*/ 	.short	(.L_51 - .L_50)
.L_50:
        /*004c*/ 	.word	0x00000000
        /*0050*/ 	.short	0x0002
        /*0052*/ 	.short	0x0010
        /*0054*/ 	.byte	0x00, 0xf5, 0x21, 0x00


	//----- nvinfo : EIATTR_KPARAM_INFO
	.align		4
.L_51:
        /*0058*/ 	.byte	0x04, 0x17
        /*005a*/ 	.short	(.L_53 - .L_52)
.L_52:
        /*005c*/ 	.word	0x00000000
        /*0060*/ 	.short	0x0001
        /*0062*/ 	.short	0x0008
        /*0064*/ 	.byte	0x00, 0xf5, 0x21, 0x00


	//----- nvinfo : EIATTR_KPARAM_INFO
	.align		4
.L_53:
        /*0068*/ 	.byte	0x04, 0x17
        /*006a*/ 	.short	(.L_55 - .L_54)
.L_54:
        /*006c*/ 	.word	0x00000000
        /*0070*/ 	.short	0x0000
        /*0072*/ 	.short	0x0000
        /*0074*/ 	.byte	0x00, 0xf5, 0x21, 0x00


	//----- nvinfo : EIATTR_SPARSE_MMA_MASK
	.align		4
.L_55:
        /*0078*/ 	.byte	0x03, 0x50
        /*007a*/ 	.short	0x0000


	//----- nvinfo : EIATTR_MAXREG_COUNT
	.align		4
        /*007c*/ 	.byte	0x03, 0x1b
        /*007e*/ 	.short	0x00ff


	//----- nvinfo : EIATTR_NUM_BARRIERS
	.align		4
        /*0080*/ 	.byte	0x02, 0x4c
        /*0082*/ 	.byte	0x01
	.zero		1


	//----- nvinfo : EIATTR_MERCURY_ISA_VERSION
	.align		4
        /*0084*/ 	.byte	0x03, 0x5f
        /*0086*/ 	.short	0x0101


	//----- nvinfo : EIATTR_UNUSED_LOAD_BYTE_OFFSET
	.align		4
        /*0088*/ 	.byte	0x04, 0x44
        /*008a*/ 	.short	(.L_57 - .L_56)


	//   ....[0]....
.L_56:
        /*008c*/ 	.word	0x00000940
        /*0090*/ 	.word	0x0000fff0


	//----- nvinfo : EIATTR_VRC_CTA_INIT_COUNT
	.align		4
.L_57:
        /*0094*/ 	.byte	0x02, 0x4a
	.zero		1
	.zero		1


	//----- nvinfo : EIATTR_EXIT_INSTR_OFFSETS
	.align		4
        /*0098*/ 	.byte	0x04, 0x1c
        /*009a*/ 	.short	(.L_59 - .L_58)


	//   ....[0]....
.L_58:
        /*009c*/ 	.word	0x00000ac0


	//----- nvinfo : EIATTR_CRS_STACK_SIZE
	.align		4
.L_59:
        /*00a0*/ 	.byte	0x04, 0x1e
        /*00a2*/ 	.short	(.L_61 - .L_60)
.L_60:
        /*00a4*/ 	.word	0x00000000


	//----- nvinfo : EIATTR_CBANK_PARAM_SIZE
	.align		4
.L_61:
        /*00a8*/ 	.byte	0x03, 0x19
        /*00aa*/ 	.short	0x0028


	//----- nvinfo : EIATTR_PARAM_CBANK
	.align		4
        /*00ac*/ 	.byte	0x04, 0x0a
        /*00ae*/ 	.short	(.L_63 - .L_62)
	.align		4
.L_62:
        /*00b0*/ 	.word	index@(.nv.constant0._Z14kernel_forwardIfEvPKT_S2_PS0_S0_iii)
        /*00b4*/ 	.short	0x0380
        /*00b6*/ 	.short	0x0028


	//----- nvinfo : EIATTR_SW_WAR
	.align		4
.L_63:
        /*00b8*/ 	.byte	0x04, 0x36
        /*00ba*/ 	.short	(.L_65 - .L_64)
.L_64:
        /*00bc*/ 	.word	0x00000008
.L_65:


//--------------------- .nv.callgraph             --------------------------
	.section	.nv.callgraph,"",@"SHT_CUDA_CALLGRAPH"
	.align	4
	.sectionentsize	8
	.align		4
        /*0000*/ 	.word	0x00000000
	.align		4
        /*0004*/ 	.word	0xffffffff
	.align		4
        /*0008*/ 	.word	0x00000000
	.align		4
        /*000c*/ 	.word	0xfffffffe
	.align		4
        /*0010*/ 	.word	0x00000000
	.align		4
        /*0014*/ 	.word	0xfffffffd
	.align		4
        /*0018*/ 	.word	0x00000000
	.align		4
        /*001c*/ 	.word	0xfffffffc


//--------------------- .text._Z15kernel_backwardIfEvPKT_S2_S2_PS0_S3_iii --------------------------
	.section	.text._Z15kernel_backwardIfEvPKT_S2_S2_PS0_S3_iii,"ax",@progbits
	.align	128
        .global         _Z15kernel_backwardIfEvPKT_S2_S2_PS0_S3_iii
        .type           _Z15kernel_backwardIfEvPKT_S2_S2_PS0_S3_iii,@function
        .size           _Z15kernel_backwardIfEvPKT_S2_S2_PS0_S3_iii,(.L_x_21 - _Z15kernel_backwardIfEvPKT_S2_S2_PS0_S3_iii)
        .other          _Z15kernel_backwardIfEvPKT_S2_S2_PS0_S3_iii,@"STO_CUDA_ENTRY STV_DEFAULT"
_Z15kernel_backwardIfEvPKT_S2_S2_PS0_S3_iii:
.text._Z15kernel_backwardIfEvPKT_S2_S2_PS0_S3_iii:
[----:B------:R-:W-:Y:S08]  /*0000*/  LDC R1, c[0x0][0x37c] ;  /* 0x0000df00ff017b82 */ /* 0x000ff00000000800 */
[----:B------:R-:W0:Y:S01]  /*0010*/  LDC R8, c[0x0][0x3ac] ;  /* 0x0000eb00ff087b82 */ /* 0x000e220000000800 */
[----:B------:R-:W1:Y:S01]  /*0020*/  S2R R12, SR_CTAID.Y ;  /* 0x00000000000c7919 */ /* 0x000e620000002600 */
[----:B------:R-:W2:Y:S06]  /*0030*/  LDCU.64 UR8, c[0x0][0x358] ;  /* 0x00006b00ff0877ac */ /* 0x000eac0008000a00 */
[----:B------:R-:W3:Y:S08]  /*0040*/  LDC.64 R20, c[0x0][0x380] ;  /* 0x0000e000ff147b82 */ /* 0x000ef00000000a00 */
[----:B------:R-:W4:Y:S01]  /*0050*/  LDC.64 R24, c[0x0][0x388] ;  /* 0x0000e200ff187b82 */ /* 0x000f220000000a00 */
[----:B0-----:R-:W-:-:S04]  /*0060*/  IABS R5, R8 ;  /* 0x0000000800057213 */ /* 0x001fc80000000000 */
[----:B------:R-:W0:Y:S01]  /*0070*/  I2F.RP R0, R5 ;  /* 0x0000000500007306 */ /* 0x000e220000209400 */
[----:B-1----:R-:W-:Y:S02]  /*0080*/  IABS R6, R12 ;  /* 0x0000000c00067213 */ /* 0x002fe40000000000 */
[----:B------:R-:W-:-:S05]  /*0090*/  ISETP.GE.AND P2, PT, R12, RZ, PT ;  /* 0x000000ff0c00720c */ /* 0x000fca0003f46270 */
[----:B0-----:R-:W0:Y:S02]  /*00a0*/  MUFU.RCP R0, R0 ;  /* 0x0000000000007308 */ /* 0x001e240000001000 */
[----:B0-----:R-:W-:Y:S02]  /*00b0*/  IADD3 R2, PT, PT, R0, 0xffffffe, RZ ;  /* 0x0ffffffe00027810 */ /* 0x001fe40007ffe0ff */
[----:B------:R-:W0:Y:S04]  /*00c0*/  S2R R0, SR_TID.X ;  /* 0x0000000000007919 */ /* 0x000e280000002100 */
[----:B------:R1:W5:Y:S02]  /*00d0*/  F2I.FTZ.U32.TRUNC.NTZ R3, R2 ;  /* 0x0000000200037305 */ /* 0x000364000021f000 */
[----:B-1----:R-:W-:Y:S01]  /*00e0*/  HFMA2 R2, -RZ, RZ, 0, 0 ;  /* 0x00000000ff027431 */ /* 0x002fe200000001ff */
[----:B-----5:R-:W-:-:S05]  /*00f0*/  IADD3 R4, PT, PT, RZ, -R3, RZ ;  /* 0x80000003ff047210 */ /* 0x020fca0007ffe0ff */
[----:B------:R-:W-:-:S04]  /*0100*/  IMAD R7, R4, R5, RZ ;  /* 0x0000000504077224 */ /* 0x000fc800078e02ff */
[----:B------:R-:W-:-:S06]  /*0110*/  IMAD.HI.U32 R3, R3, R7, R2 ;  /* 0x0000000703037227 */ /* 0x000fcc00078e0002 */
[----:B------:R-:W-:-:S05]  /*0120*/  IMAD.HI.U32 R3, R3, R6, RZ ;  /* 0x0000000603037227 */ /* 0x000fca00078e00ff */
[----:B------:R-:W-:-:S05]  /*0130*/  IADD3 R3, PT, PT, -R3, RZ, RZ ;  /* 0x000000ff03037210 */ /* 0x000fca0007ffe1ff */
[C---:B------:R-:W-:Y:S02]  /*0140*/  IMAD R6, R5.reuse, R3, R6 ;  /* 0x0000000305067224 */ /* 0x040fe400078e0206 */
[----:B------:R-:W1:Y:S03]  /*0150*/  LDC R3, c[0x0][0x3b0] ;  /* 0x0000ec00ff037b82 */ /* 0x000e660000000800 */
[----:B------:R-:W-:-:S13]  /*0160*/  ISETP.GT.U32.AND P0, PT, R5, R6, PT ;  /* 0x000000060500720c */ /* 0x000fda0003f04070 */
[----:B------:R-:W-:Y:S02]  /*0170*/  @!P0 IADD3 R6, PT, PT, R6, -R5, RZ ;  /* 0x8000000506068210 */ /* 0x000fe40007ffe0ff */
[----:B------:R-:W-:Y:S02]  /*0180*/  ISETP.NE.AND P0, PT, R8, RZ, PT ;  /* 0x000000ff0800720c */ /* 0x000fe40003f05270 */
[----:B------:R-:W-:Y:S02]  /*0190*/  ISETP.GT.U32.AND P1, PT, R5, R6, PT ;  /* 0x000000060500720c */ /* 0x000fe40003f24070 */
[----:B-1----:R-:W-:-:S05]  /*01a0*/  SHF.R.S32.HI R7, RZ, 0x2, R3 ;  /* 0x00000002ff077819 */ /* 0x002fca0000011403 */
[----:B0-----:R-:W-:-:S06]  /*01b0*/  IMAD R12, R7, R12, R0 ;  /* 0x0000000c070c7224 */ /* 0x001fcc00078e0200 */
[----:B------:R-:W-:Y:S01]  /*01c0*/  @!P1 IADD3 R6, PT, PT, R6, -R5, RZ ;  /* 0x8000000506069210 */ /* 0x000fe20007ffe0ff */
[----:B----4-:R-:W-:Y:S01]  /*01d0*/  IMAD.WIDE R24, R12, 0x10, R24 ;  /* 0x000000100c187825 */ /* 0x010fe200078e0218 */
[----:B------:R-:W0:Y:S02]  /*01e0*/  LDC.64 R4, c[0x0][0x390] ;  /* 0x0000e400ff047b82 */ /* 0x000e240000000a00 */
[----:B------:R-:W-:Y:S02]  /*01f0*/  @!P2 IADD3 R6, PT, PT, -R6, RZ, RZ ;  /* 0x000000ff0606a210 */ /* 0x000fe40007ffe1ff */
[----:B------:R-:W-:Y:S01]  /*0200*/  @!P0 LOP3.LUT R6, RZ, R8, RZ, 0x33, !PT ;  /* 0x00000008ff068212 */ /* 0x000fe200078e33ff */
[----:B--2---:R-:W2:Y:S04]  /*0210*/  LDG.E.128.CONSTANT R24, desc[UR8][R24.64] ;  /* 0x0000000818187981 */ /* 0x004ea8000c1e9d00 */
[----:B------:R-:W-:-:S04]  /*0220*/  IMAD R9, R6, R7, R0 ;  /* 0x0000000706097224 */ /* 0x000fc800078e0200 */
[----:B---3--:R-:W-:-:S06]  /*0230*/  IMAD.WIDE R20, R9, 0x10, R20 ;  /* 0x0000001009147825 */ /* 0x008fcc00078e0214 */
[----:B------:R-:W3:Y:S01]  /*0240*/  LDG.E.128.CONSTANT R20, desc[UR8][R20.64] ;  /* 0x0000000814147981 */ /* 0x000ee2000c1e9d00 */
[----:B0-----:R-:W-:-:S06]  /*0250*/  IMAD.WIDE R4, R12, 0x10, R4 ;  /* 0x000000100c047825 */ /* 0x001fcc00078e0204 */
[----:B------:R-:W4:Y:S01]  /*0260*/  LDG.E.128.CONSTANT R4, desc[UR8][R4.64] ;  /* 0x0000000804047981 */ /* 0x000f22000c1e9d00 */
[----:B------:R-:W0:Y:S01]  /*0270*/  S2UR UR6, SR_CgaCtaId ;  /* 0x00000000000679c3 */ /* 0x000e220000008800 */
[----:B------:R-:W-:Y:S02]  /*0280*/  UMOV UR4, 0x400 ;  /* 0x0000040000047882 */ /* 0x000fe40000000000 */
[----:B------:R-:W-:Y:S01]  /*0290*/  UIADD3 UR5, UPT, UPT, UR4, 0x1000, URZ ;  /* 0x0000100004057890 */ /* 0x000fe2000fffe0ff */
[C---:B------:R-:W-:Y:S02]  /*02a0*/  ISETP.GE.U32.AND P0, PT, R0.reuse, 0x2, PT ;  /* 0x000000020000780c */ /* 0x040fe40003f06070 */
[C---:B------:R-:W-:Y:S02]  /*02b0*/  SHF.L.U32 R2, R0.reuse, 0x4, RZ ;  /* 0x0000000400027819 */ /* 0x040fe400000006ff */
[C---:B------:R-:W-:Y:S02]  /*02c0*/  LOP3.LUT R8, R0.reuse, 0x1, RZ, 0xc0, !PT ;  /* 0x0000000100087812 */ /* 0x040fe400078ec0ff */
[----:B------:R-:W-:Y:S01]  /*02d0*/  SHF.L.U32 R0, R0, 0x2, RZ ;  /* 0x0000000200007819 */ /* 0x000fe200000006ff */
[----:B0-----:R-:W-:-:S02]  /*02e0*/  ULEA UR7, UR6, UR4, 0x18 ;  /* 0x0000000406077291 */ /* 0x001fc4000f8ec0ff */
[----:B------:R-:W-:Y:S02]  /*02f0*/  UIADD3 UR4, UPT, UPT, UR4, 0x2000, URZ ;  /* 0x0000200004047890 */ /* 0x000fe4000fffe0ff */
[----:B------:R-:W-:Y:S02]  /*0300*/  ULEA UR5, UR6, UR5, 0x18 ;  /* 0x0000000506057291 */ /* 0x000fe4000f8ec0ff */
[----:B------:R-:W-:Y:S01]  /*0310*/  ULEA UR4, UR6, UR4, 0x18 ;  /* 0x0000000406047291 */ /* 0x000fe2000f8ec0ff */
[----:B------:R-:W-:Y:S01]  /*0320*/  IADD3 R13, PT, PT, -R0, R3, RZ ;  /* 0x00000003000d7210 */ /* 0x000fe20007ffe1ff */
[----:B------:R-:W-:Y:S01]  /*0330*/  BSSY.RECONVERGENT B0, `(.L_x_0) ;  /* 0x0000048000007945 */ /* 0x000fe20003800200 */
[----:B------:R-:W-:Y:S01]  /*0340*/  HFMA2 R9, -RZ, RZ, 0, 0 ;  /* 0x00000000ff097431 */ /* 0x000fe200000001ff */
[----:B------:R-:W-:Y:S02]  /*0350*/  ISETP.NE.U32.AND P1, PT, R8, 0x1, PT ;  /* 0x000000010800780c */ /* 0x000fe40003f25070 */
[----:B------:R-:W-:-:S02]  /*0360*/  CS2R R14, SRZ ;  /* 0x00000000000e7805 */ /* 0x000fc4000001ff00 */
[----:B------:R-:W-:Y:S02]  /*0370*/  MOV R17, RZ ;  /* 0x000000ff00117202 */ /* 0x000fe40000000f00 */
[----:B------:R-:W-:Y:S01]  /*0380*/  MOV R19, RZ ;  /* 0x000000ff00137202 */ /* 0x000fe20000000f00 */
[----:B---3--:R0:W-:Y:S04]  /*0390*/  STS.128 [R2+UR7], R20 ;  /* 0x0000001402007988 */ /* 0x0081e80008000c07 */
[----:B--2---:R1:W-:Y:S04]  /*03a0*/  STS.128 [R2+UR5], R24 ;  /* 0x0000001802007988 */ /* 0x0043e80008000c05 */
[----:B----4-:R1:W-:Y:S01]  /*03b0*/  STS.128 [R2+UR4], R4 ;  /* 0x0000000402007988 */ /* 0x0103e20008000c04 */
[----:B0-----:R-:W-:Y:S01]  /*03c0*/  LEA R21, R13, UR4, 0x2 ;  /* 0x000000040d157c11 */ /* 0x001fe2000f8e10ff */
[----:B------:R-:W-:Y:S06]  /*03d0*/  BAR.SYNC.DEFER_BLOCKING 0x0 ;  /* 0x0000000000007b1d */ /* 0x000fec0000010000 */
[----:B------:R-:W-:Y:S05]  /*03e0*/  @!P0 BRA `(.L_x_1) ;  /* 0x0000000000f08947 */ /* 0x000fea0003800000 */
[----:B------:R0:W2:Y:S01]  /*03f0*/  LDS R16, [R21+-0x8] ;  /* 0xfffff80015107984 */ /* 0x0000a20000000800 */
[----:B------:R-:W-:Y:S01]  /*0400*/  IADD3 R14, PT, PT, R0, 0x1, RZ ;  /* 0x00000001000e7810 */ /* 0x000fe20007ffe0ff */
[----:B------:R-:W-:Y:S01]  /*0410*/  UIADD3 UR6, UPT, UPT, UR5, 0x10, URZ ;  /* 0x0000001005067890 */ /* 0x000fe2000fffe0ff */
[----:B-1----:R-:W-:Y:S01]  /*0420*/  LEA R25, R3, -R2, 0x2 ;  /* 0x8000000203197211 */ /* 0x002fe200078e10ff */
[----:B------:R0:W1:Y:S01]  /*0430*/  LDS R18, [R21+-0xc] ;  /* 0xfffff40015127984 */ /* 0x0000620000000800 */
[----:B------:R-:W-:Y:S02]  /*0440*/  MOV R4, UR4 ;  /* 0x0000000400047c02 */ /* 0x000fe40008000f00 */
[----:B------:R-:W-:Y:S01]  /*0450*/  LOP3.LUT R23, R14, 0x1ff8, RZ, 0xc0, !PT ;  /* 0x00001ff80e177812 */ /* 0x000fe200078ec0ff */
[----:B------:R0:W3:Y:S01]  /*0460*/  LDS R20, [R21+-0x10] ;  /* 0xfffff00015147984 */ /* 0x0000e20000000800 */
[----:B------:R-:W-:Y:S02]  /*0470*/  IADD3 R25, PT, PT, R25, 0xc, R4 ;  /* 0x0000000c19197810 */ /* 0x000fe40007ffe004 */
[----:B------:R-:W-:-:S02]  /*0480*/  MOV R15, RZ ;  /* 0x000000ff000f7202 */ /* 0x000fc40000000f00 */
[----:B------:R-:W-:Y:S02]  /*0490*/  LOP3.LUT R14, R14, 0xff8, RZ, 0xc0, !PT ;  /* 0x00000ff80e0e7812 */ /* 0x000fe400078ec0ff */
[----:B------:R-:W-:Y:S02]  /*04a0*/  MOV R22, UR6 ;  /* 0x0000000600167c02 */ /* 0x000fe40008000f00 */
[----:B0-----:R-:W-:-:S07]  /*04b0*/  IADD3 R23, PT, PT, -R23, RZ, RZ ;  /* 0x000000ff17177210 */ /* 0x001fce0007ffe1ff */
.L_x_2:
[----:B------:R-:W3:Y:S01]  /*04c0*/  LDS.128 R4, [R22+-0x10] ;  /* 0xfffff00016047984 */ /* 0x000ee20000000c00 */
[----:B------:R-:W-:-:S03]  /*04d0*/  IADD3 R23, PT, PT, R23, 0x8, RZ ;  /* 0x0000000817177810 */ /* 0x000fc60007ffe0ff */
[----:B------:R-:W0:Y:S01]  /*04e0*/  LDS R28, [R25+-0x10] ;  /* 0xfffff000191c7984 */ /* 0x000e220000000800 */
[----:B------:R-:W-:-:S03]  /*04f0*/  ISETP.NE.AND P0, PT, R23, RZ, PT ;  /* 0x000000ff1700720c */ /* 0x000fc60003f05270 */
[----:B------:R-:W4:Y:S04]  /*0500*/  LDS R24, [R25+-0xc] ;  /* 0xfffff40019187984 */ /* 0x000f280000000800 */
[----:B------:R-:W5:Y:S04]  /*0510*/  LDS R26, [R25+-0x8] ;  /* 0xfffff800191a7984 */ /* 0x000f680000000800 */
[----:B------:R-:W-:Y:S01]  /*0520*/  LDS R27, [R25] ;  /* 0x00000000191b7984 */ /* 0x000fe20000000800 */
[C---:B---3--:R-:W-:Y:S01]  /*0530*/  FFMA R19, R4.reuse, R20, R19 ;  /* 0x0000001404137223 */ /* 0x048fe20000000013 */
[----:B-1----:R-:W-:-:S02]  /*0540*/  FFMA R9, R4, R18, R9 ;  /* 0x0000001204097223 */ /* 0x002fc40000000009 */
[----:B------:R-:W-:Y:S01]  /*0550*/  LDS R20, [R25+0x4] ;  /* 0x0000040019147984 */ /* 0x000fe20000000800 */
[-C--:B------:R-:W-:Y:S01]  /*0560*/  FFMA R11, R18, R5.reuse, R19 ;  /* 0x00000005120b7223 */ /* 0x080fe20000000013 */
[----:B--2---:R-:W-:Y:S01]  /*0570*/  FFMA R19, R4, R16, R17 ;  /* 0x0000001004137223 */ /* 0x004fe20000000011 */
[-C--:B------:R-:W-:Y:S01]  /*0580*/  FFMA R17, R16, R5.reuse, R9 ;  /* 0x0000000510117223 */ /* 0x080fe20000000009 */
[----:B0-----:R-:W-:Y:S01]  /*0590*/  FFMA R29, R4, R28, R15 ;  /* 0x0000001c041d7223 */ /* 0x001fe2000000000f */
[-C--:B------:R-:W-:Y:S01]  /*05a0*/  FFMA R16, R16, R6.reuse, R11 ;  /* 0x0000000610107223 */ /* 0x080fe2000000000b */
[----:B------:R-:W0:Y:S01]  /*05b0*/  LDS R4, [R25+-0x4] ;  /* 0xfffffc0019047984 */ /* 0x000e220000000800 */
[CC--:B------:R-:W-:Y:S01]  /*05c0*/  FFMA R15, R28.reuse, R6.reuse, R17 ;  /* 0x000000061c0f7223 */ /* 0x0c0fe20000000011 */
[C---:B------:R-:W-:Y:S01]  /*05d0*/  FFMA R19, R28.reuse, R5, R19 ;  /* 0x000000051c137223 */ /* 0x040fe20000000013 */
[----:B------:R-:W-:Y:S01]  /*05e0*/  FFMA R17, R28, R7, R16 ;  /* 0x000000071c117223 */ /* 0x000fe20000000010 */
[----:B------:R1:W2:Y:S01]  /*05f0*/  LDS.128 R8, [R22] ;  /* 0x0000000016087984 */ /* 0x0002a20000000c00 */
[C---:B----4-:R-:W-:Y:S01]  /*0600*/  FFMA R29, R24.reuse, R5, R29 ;  /* 0x00000005181d7223 */ /* 0x050fe2000000001d */
[CC--:B------:R-:W-:Y:S01]  /*0610*/  FFMA R19, R24.reuse, R6.reuse, R19 ;  /* 0x0000000618137223 */ /* 0x0c0fe20000000013 */
[-C--:B------:R-:W-:Y:S01]  /*0620*/  FFMA R15, R24, R7.reuse, R15 ;  /* 0x00000007180f7223 */ /* 0x080fe2000000000f */
[----:B------:R-:W3:Y:S01]  /*0630*/  LDS R18, [R25+0x8] ;  /* 0x0000080019127984 */ /* 0x000ee20000000800 */
[C---:B-----5:R-:W-:Y:S01]  /*0640*/  FFMA R29, R26.reuse, R6, R29 ;  /* 0x000000061a1d7223 */ /* 0x060fe2000000001d */
[----:B------:R-:W-:-:S02]  /*0650*/  FFMA R19, R26, R7, R19 ;  /* 0x000000071a137223 */ /* 0x000fc40000000013 */
[----:B------:R4:W5:Y:S01]  /*0660*/  LDS R16, [R25+0xc] ;  /* 0x00000c0019107984 */ /* 0x0009620000000800 */
[----:B-1----:R-:W-:Y:S02]  /*0670*/  IADD3 R22, PT, PT, R22, 0x20, RZ ;  /* 0x0000002016167810 */ /* 0x002fe40007ffe0ff */
[----:B----4-:R-:W-:Y:S01]  /*0680*/  IADD3 R25, PT, PT, R25, 0x20, RZ ;  /* 0x0000002019197810 */ /* 0x010fe20007ffe0ff */
[----:B0-----:R-:W-:Y:S01]  /*0690*/  FFMA R29, R4, R7, R29 ;  /* 0x00000007041d7223 */ /* 0x001fe2000000001d */
[-C--:B--2---:R-:W-:Y:S01]  /*06a0*/  FFMA R24, R24, R8.reuse, R17 ;  /* 0x0000000818187223 */ /* 0x084fe20000000011 */
[-C--:B------:R-:W-:Y:S01]  /*06b0*/  FFMA R15, R26, R8.reuse, R15 ;  /* 0x000000081a0f7223 */ /* 0x080fe2000000000f */
[----:B------:R-:W-:Y:S01]  /*06c0*/  FFMA R6, R4, R8, R19 ;  /* 0x0000000804067223 */ /* 0x000fe20000000013 */
[----:B------:R-:W-:Y:S01]  /*06d0*/  FFMA R29, R8, R27, R29 ;  /* 0x0000001b081d7223 */ /* 0x000fe2000000001d */
[-C--:B------:R-:W-:Y:S01]  /*06e0*/  FFMA R5, R26, R9.reuse, R24 ;  /* 0x000000091a057223 */ /* 0x080fe20000000018 */
[----:B------:R-:W-:-:S02]  /*06f0*/  FFMA R15, R4, R9, R15 ;  /* 0x00000009040f7223 */ /* 0x000fc4000000000f */
[-C--:B------:R-:W-:Y:S01]  /*0700*/  FFMA R29, R20, R9.reuse, R29 ;  /* 0x00000009141d7223 */ /* 0x080fe2000000001d */
[-C--:B------:R-:W-:Y:S01]  /*0710*/  FFMA R4, R4, R10.reuse, R5 ;  /* 0x0000000a04047223 */ /* 0x080fe20000000005 */
[C---:B------:R-:W-:Y:S01]  /*0720*/  FFMA R5, R27.reuse, R9, R6 ;  /* 0x000000091b057223 */ /* 0x040fe20000000006 */
[CC--:B------:R-:W-:Y:S01]  /*0730*/  FFMA R15, R27.reuse, R10.reuse, R15 ;  /* 0x0000000a1b0f7223 */ /* 0x0c0fe2000000000f */
[-C--:B---3--:R-:W-:Y:S01]  /*0740*/  FFMA R29, R18, R10.reuse, R29 ;  /* 0x0000000a121d7223 */ /* 0x088fe2000000001d */
[-C--:B------:R-:W-:Y:S01]  /*0750*/  FFMA R19, R27, R11.reuse, R4 ;  /* 0x0000000b1b137223 */ /* 0x080fe20000000004 */
[C---:B------:R-:W-:Y:S01]  /*0760*/  FFMA R5, R20.reuse, R10, R5 ;  /* 0x0000000a14057223 */ /* 0x040fe20000000005 */
[-C--:B------:R-:W-:Y:S01]  /*0770*/  FFMA R9, R20, R11.reuse, R15 ;  /* 0x0000000b14097223 */ /* 0x080fe2000000000f */
[-C--:B-----5:R-:W-:Y:S02]  /*0780*/  FFMA R15, R16, R11.reuse, R29 ;  /* 0x0000000b100f7223 */ /* 0x0a0fe4000000001d */
[----:B------:R-:W-:Y:S01]  /*0790*/  FFMA R17, R18, R11, R5 ;  /* 0x0000000b12117223 */ /* 0x000fe20000000005 */
[----:B------:R-:W-:Y:S06]  /*07a0*/  @P0 BRA `(.L_x_2) ;  /* 0xfffffffc00440947 */ /* 0x000fec000383ffff */
.L_x_1:
[----:B------:R-:W-:Y:S05]  /*07b0*/  BSYNC.RECONVERGENT B0 ;  /* 0x0000000000007941 */ /* 0x000fea0003800200 */
.L_x_0:
[----:B------:R-:W-:Y:S04]  /*07c0*/  BSSY.RECONVERGENT B0, `(.L_x_3) ;  /* 0x000001d000007945 */ /* 0x000fe80003800200 */
[----:B------:R-:W-:Y:S05]  /*07d0*/  @P1 BRA `(.L_x_4) ;  /* 0x00000000006c1947 */ /* 0x000fea0003800000 */
[C---:B-1----:R-:W-:Y:S02]  /*07e0*/  LEA R4, R14.reuse, UR5, 0x2 ;  /* 0x000000050e047c11 */ /* 0x042fe4000f8e10ff */
[C---:B------:R-:W-:Y:S02]  /*07f0*/  LEA R23, R14.reuse, R21, 0x2 ;  /* 0x000000150e177211 */ /* 0x040fe400078e10ff */
[----:B------:R-:W-:Y:S02]  /*0800*/  IADD3 R14, PT, PT, R14, 0x4, RZ ;  /* 0x000000040e0e7810 */ /* 0x000fe40007ffe0ff */
[----:B------:R-:W-:Y:S04]  /*0810*/  LDS.128 R4, [R4] ;  /* 0x0000000004047984 */ /* 0x000fe80000000c00 */
[----:B------:R-:W0:Y:S04]  /*0820*/  LDS R11, [R23+-0x10] ;  /* 0xfffff000170b7984 */ /* 0x000e280000000800 */
[----:B------:R-:W1:Y:S04]  /*0830*/  LDS R22, [R23+-0xc] ;  /* 0xfffff40017167984 */ /* 0x000e680000000800 */
[----:B------:R-:W2:Y:S04]  /*0840*/  LDS R20, [R23+-0x8] ;  /* 0xfffff80017147984 */ /* 0x000ea80000000800 */
[----:B------:R-:W3:Y:S04]  /*0850*/  LDS R18, [R23+-0x4] ;  /* 0xfffffc0017127984 */ /* 0x000ee80000000800 */
[----:B------:R-:W4:Y:S04]  /*0860*/  LDS R16, [R23] ;  /* 0x0000000017107984 */ /* 0x000f280000000800 */
[----:B------:R-:W5:Y:S04]  /*0870*/  LDS R10, [R23+0x4] ;  /* 0x00000400170a7984 */ /* 0x000f680000000800 */
[----:B------:R-:W5:Y:S01]  /*0880*/  LDS R8, [R23+0x8] ;  /* 0x0000080017087984 */ /* 0x000f620000000800 */
[C---:B0-----:R-:W-:Y:S01]  /*0890*/  FFMA R11, R4.reuse, R11, R19 ;  /* 0x0000000b040b7223 */ /* 0x041fe20000000013 */
[----:B-1----:R-:W-:-:S03]  /*08a0*/  FFMA R9, R4, R22, R9 ;  /* 0x0000001604097223 */ /* 0x002fc60000000009 */
[-C--:B------:R-:W-:Y:S01]  /*08b0*/  FFMA R11, R22, R5.reuse, R11 ;  /* 0x00000005160b7223 */ /* 0x080fe2000000000b */
[----:B--2---:R-:W-:Y:S01]  /*08c0*/  FFMA R17, R4, R20, R17 ;  /* 0x0000001404117223 */ /* 0x004fe20000000011 */
[CC--:B------:R-:W-:Y:S02]  /*08d0*/  FFMA R9, R20.reuse, R5.reuse, R9 ;  /* 0x0000000514097223 */ /* 0x0c0fe40000000009 */
[----:B------:R-:W-:Y:S01]  /*08e0*/  FFMA R20, R20, R6, R11 ;  /* 0x0000000614147223 */ /* 0x000fe2000000000b */
[----:B---3--:R-:W-:Y:S01]  /*08f0*/  FFMA R15, R4, R18, R15 ;  /* 0x00000012040f7223 */ /* 0x008fe2000000000f */
[C---:B------:R-:W-:Y:S01]  /*0900*/  FFMA R17, R18.reuse, R5, R17 ;  /* 0x0000000512117223 */ /* 0x040fe20000000011 */
[CC--:B------:R-:W-:Y:S01]  /*0910*/  FFMA R9, R18.reuse, R6.reuse, R9 ;  /* 0x0000000612097223 */ /* 0x0c0fe20000000009 */
[----:B------:R-:W-:Y:S01]  /*0920*/  FFMA R19, R18, R7, R20 ;  /* 0x0000000712137223 */ /* 0x000fe20000000014 */
[C---:B----4-:R-:W-:Y:S01]  /*0930*/  FFMA R15, R16.reuse, R5, R15 ;  /* 0x00000005100f7223 */ /* 0x050fe2000000000f */
[C---:B------:R-:W-:Y:S01]  /*0940*/  FFMA R17, R16.reuse, R6, R17 ;  /* 0x0000000610117223 */ /* 0x040fe20000000011 */
[----:B------:R-:W-:-:S02]  /*0950*/  FFMA R9, R16, R7, R9 ;  /* 0x0000000710097223 */ /* 0x000fc40000000009 */
[C---:B-----5:R-:W-:Y:S01]  /*0960*/  FFMA R15, R10.reuse, R6, R15 ;  /* 0x000000060a0f7223 */ /* 0x060fe2000000000f */
[----:B------:R-:W-:-:S03]  /*0970*/  FFMA R17, R10, R7, R17 ;  /* 0x000000070a117223 */ /* 0x000fc60000000011 */
[----:B------:R-:W-:-:S07]  /*0980*/  FFMA R15, R8, R7, R15 ;  /* 0x00000007080f7223 */ /* 0x000fce000000000f */
.L_x_4:
[----:B------:R-:W-:Y:S05]  /*0990*/  BSYNC.RECONVERGENT B0 ;  /* 0x0000000000007941 */ /* 0x000fea0003800200 */
.L_x_3:
[C---:B------:R-:W-:Y:S01]  /*09a0*/  LEA R20, R14.reuse, UR5, 0x2 ;  /* 0x000000050e147c11 */ /* 0x040fe2000f8e10ff */
[----:B-1----:R-:W-:Y:S01]  /*09b0*/  LDS.128 R4, [R2+UR5] ;  /* 0x0000000502047984 */ /* 0x002fe20008000c00 */
[-C--:B------:R-:W-:Y:S01]  /*09c0*/  LEA R16, R14, R21.reuse, 0x2 ;  /* 0x000000150e107211 */ /* 0x080fe200078e10ff */
[----:B------:R-:W0:Y:S01]  /*09d0*/  LDC.64 R10, c[0x0][0x398] ;  /* 0x0000e600ff0a7b82 */ /* 0x000e220000000a00 */
[----:B------:R-:W-:Y:S01]  /*09e0*/  LEA R26, R0, R21, 0x2 ;  /* 0x00000015001a7211 */ /* 0x000fe200078e10ff */
[----:B------:R-:W-:Y:S01]  /*09f0*/  LDS R14, [R20] ;  /* 0x00000000140e7984 */ /* 0x000fe20000000800 */
[----:B------:R-:W-:Y:S03]  /*0a00*/  BSSY.RECONVERGENT B0, `(.L_x_5) ;  /* 0x00000b6000007945 */ /* 0x000fe60003800200 */
[----:B------:R-:W1:Y:S04]  /*0a10*/  LDS R18, [R16+-0x10] ;  /* 0xfffff00010127984 */ /* 0x000e680000000800 */
[----:B------:R-:W2:Y:S04]  /*0a20*/  LDS R25, [R26+-0xc] ;  /* 0xfffff4001a197984 */ /* 0x000ea80000000800 */
[----:B------:R-:W3:Y:S04]  /*0a30*/  LDS R21, [R16+-0xc] ;  /* 0xfffff40010157984 */ /* 0x000ee80000000800 */
[----:B------:R-:W4:Y:S04]  /*0a40*/  LDS R23, [R26+-0x8] ;  /* 0xfffff8001a177984 */ /* 0x000f280000000800 */
[----:B------:R-:W5:Y:S04]  /*0a50*/  LDS R24, [R16+-0x8] ;  /* 0xfffff80010187984 */ /* 0x000f680000000800 */
[----:B------:R-:W0:Y:S04]  /*0a60*/  LDS R8, [R26+-0x4] ;  /* 0xfffffc001a087984 */ /* 0x000e280000000800 */
[----:B------:R-:W0:Y:S01]  /*0a70*/  LDS R22, [R16+-0x4] ;  /* 0xfffffc0010167984 */ /* 0x000e220000000800 */
[----:B-1----:R-:W-:-:S04]  /*0a80*/  FFMA R18, R18, R14, R19 ;  /* 0x0000000e12127223 */ /* 0x002fc80000000013 */
[----:B--2---:R-:W-:Y:S01]  /*0a90*/  FFMA R18, R5, R25, R18 ;  /* 0x0000001905127223 */ /* 0x004fe20000000012 */
[----:B---3--:R-:W-:-:S03]  /*0aa0*/  FFMA R4, R14, R21, R9 ;  /* 0x000000150e047223 */ /* 0x008fc60000000009 */
[----:B----4-:R-:W-:Y:S01]  /*0ab0*/  FFMA R18, R23, R6, R18 ;  /* 0x0000000617127223 */ /* 0x010fe20000000012 */
[----:B------:R-:W-:Y:S01]  /*0ac0*/  FFMA R9, R5, R23, R4 ;  /* 0x0000001705097223 */ /* 0x000fe20000000004 */
[----:B-----5:R-:W-:Y:S02]  /*0ad0*/  FFMA R17, R14, R24, R17 ;  /* 0x000000180e117223 */ /* 0x020fe40000000011 */
[C---:B0-----:R-:W-:Y:S02]  /*0ae0*/  FFMA R7, R8.reuse, R7, R18 ;  /* 0x0000000708077223 */ /* 0x041fe40000000012 */
[C---:B------:R-:W-:Y:S01]  /*0af0*/  FFMA R5, R8.reuse, R5, R17 ;  /* 0x0000000508057223 */ /* 0x040fe20000000011 */
[----:B------:R-:W-:Y:S01]  /*0b00*/  FFMA R6, R8, R6, R9 ;  /* 0x0000000608067223 */ /* 0x000fe20000000009 */
[----:B------:R-:W-:-:S04]  /*0b10*/  IMAD.WIDE R18, R12, 0x10, R10 ;  /* 0x000000100c127825 */ /* 0x000fc800078e020a */
[----:B------:R-:W-:Y:S01]  /*0b20*/  FFMA R4, R14, R22, R15 ;  /* 0x000000160e047223 */ /* 0x000fe2000000000f */
[----:B------:R-:W-:Y:S01]  /*0b30*/  IADD3 R14, PT, PT, R0, 0x3, RZ ;  /* 0x00000003000e7810 */ /* 0x000fe20007ffe0ff */
[----:B------:R-:W-:Y:S01]  /*0b40*/  HFMA2 R15, -RZ, RZ, 0, 0 ;  /* 0x00000000ff0f7431 */ /* 0x000fe200000001ff */
[----:B------:R-:W-:Y:S02]  /*0b50*/  IADD3 R10, PT, PT, R2, UR4, RZ ;  /* 0x00000004020a7c10 */ /* 0x000fe4000fffe0ff */
[----:B------:R-:W-:Y:S01]  /*0b60*/  CS2R R8, SRZ ;  /* 0x0000000000087805 */ /* 0x000fe2000001ff00 */
[----:B------:R0:W-:Y:S01]  /*0b70*/  STG.E.128 desc[UR8][R18.64], R4 ;  /* 0x0000000412007986 */ /* 0x0001e2000c101d08 */
[----:B------:R-:W-:Y:S02]  /*0b80*/  ISETP.GE.AND P0, PT, R14, R3, PT ;  /* 0x000000030e00720c */ /* 0x000fe40003f06270 */
[----:B------:R-:W-:Y:S02]  /*0b90*/  MOV R11, RZ ;  /* 0x000000ff000b7202 */ /* 0x000fe40000000f00 */
[----:B------:R-:W-:-:S02]  /*0ba0*/  MOV R17, R0 ;  /* 0x0000000000117202 */ /* 0x000fc40000000f00 */
[----:B------:R-:W-:-:S07]  /*0bb0*/  LEA R10, R3, R10, 0x2 ;  /* 0x0000000a030a7211 */ /* 0x000fce00078e10ff */
[----:B------:R-:W-:Y:S05]  /*0bc0*/  @P0 BRA `(.L_x_6) ;  /* 0x0000000800640947 */ /* 0x000fea0003800000 */
[----:B------:R-:W-:Y:S01]  /*0bd0*/  IADD3 R13, PT, PT, R13, -0x4, RZ ;  /* 0xfffffffc0d0d7810 */ /* 0x000fe20007ffe0ff */
[----:B------:R-:W-:Y:S01]  /*0be0*/  BSSY.RECONVERGENT B1, `(.L_x_7) ;  /* 0x000004e000017945 */ /* 0x000fe20003800200 */
[----:B0-----:R-:W-:Y:S02]  /*0bf0*/  IADD3 R5, PT, PT, R3, -0x3, RZ ;  /* 0xfffffffd03057810 */ /* 0x001fe40007ffe0ff */
[----:B------:R-:W-:Y:S02]  /*0c00*/  CS2R R8, SRZ ;  /* 0x0000000000087805 */ /* 0x000fe4000001ff00 */
[----:B------:R-:W-:Y:S02]  /*0c10*/  ISETP.GE.U32.AND P0, PT, R13, 0x7, PT ;  /* 0x000000070d00780c */ /* 0x000fe40003f06070 */
[----:B------:R-:W-:Y:S02]  /*0c20*/  IADD3 R6, PT, PT, -R0, R5, RZ ;  /* 0x0000000500067210 */ /* 0x000fe40007ffe1ff */
[----:B------:R-:W-:-:S02]  /*0c30*/  MOV R7, R14 ;  /* 0x0000000e00077202 */ /* 0x000fc40000000f00 */
[----:B------:R-:W-:Y:S02]  /*0c40*/  IADD3 R4, PT, PT, R10, -0xc, RZ ;  /* 0xfffffff40a047810 */ /* 0x000fe40007ffe0ff */
[----:B------:R-:W-:Y:S02]  /*0c50*/  MOV R15, RZ ;  /* 0x000000ff000f7202 */ /* 0x000fe40000000f00 */
[----:B------:R-:W-:Y:S02]  /*0c60*/  MOV R11, RZ ;  /* 0x000000ff000b7202 */ /* 0x000fe40000000f00 */
[----:B------:R-:W-:Y:S01]  /*0c70*/  LOP3.LUT R24, R6, 0x7, RZ, 0xc0, !PT ;  /* 0x0000000706187812 */ /* 0x000fe200078ec0ff */
[----:B------:R-:W-:Y:S06]  /*0c80*/  @!P0 BRA `(.L_x_8) ;  /* 0x00000004000c8947 */ /* 0x000fec0003800000 */
[----:B------:R-:W-:Y:S01]  /*0c90*/  LEA R13, R3, UR4, 0x2 ;  /* 0x00000004030d7c11 */ /* 0x000fe2000f8e10ff */
[----:B------:R-:W-:Y:S01]  /*0ca0*/  HFMA2 R15, -RZ, RZ, 0, 0 ;  /* 0x00000000ff0f7431 */ /* 0x000fe200000001ff */
[----:B------:R-:W-:Y:S01]  /*0cb0*/  LOP3.LUT R3, R6, 0xfffffff8, RZ, 0xc0, !PT ;  /* 0xfffffff806037812 */ /* 0x000fe200078ec0ff */
[----:B------:R-:W-:Y:S01]  /*0cc0*/  BSSY.RECONVERGENT B2, `(.L_x_9) ;  /* 0x000003e000027945 */ /* 0x000fe20003800200 */
[----:B------:R-:W-:Y:S02]  /*0cd0*/  MOV R7, UR7 ;  /* 0x0000000700077c02 */ /* 0x000fe40008000f00 */
[----:B------:R-:W-:Y:S02]  /*0ce0*/  IADD3 R13, PT, PT, R13, -0x14, RZ ;  /* 0xffffffec0d0d7810 */ /* 0x000fe40007ffe0ff */
[----:B------:R-:W-:Y:S02]  /*0cf0*/  IADD3 R3, PT, PT, -R3, RZ, RZ ;  /* 0x000000ff03037210 */ /* 0x000fe40007ffe1ff */
[----:B------:R-:W-:-:S07]  /*0d00*/  IADD3 R6, PT, PT, R2, 0x14, R7 ;  /* 0x0000001402067810 */ /* 0x000fce0007ffe007 */
.L_x_10:
[----:B------:R-:W-:Y:S01]  /*0d10*/  LDS R26, [R6+-0x8] ;  /* 0xfffff800061a7984 */ /* 0x000fe20000000800 */
[----:B------:R-:W-:Y:S02]  /*0d20*/  IADD3 R3, PT, PT, R3, 0x8, RZ ;  /* 0x0000000803037810 */ /* 0x000fe40007ffe0ff */
[----:B------:R-:W-:Y:S01]  /*0d30*/  IADD3 R0, PT, PT, R0, 0x8, RZ ;  /* 0x0000000800007810 */ /* 0x000fe20007ffe0ff */
[----:B------:R-:W0:Y:S01]  /*0d40*/  LDS R25, [R13+0x10] ;  /* 0x000010000d197984 */ /* 0x000e220000000800 */
[----:B------:R-:W-:-:S03]  /*0d50*/  ISETP.NE.AND P0, PT, R3, RZ, PT ;  /* 0x000000ff0300720c */ /* 0x000fc60003f05270 */
[----:B------:R-:W1:Y:S04]  /*0d60*/  LDS R21, [R13+0x8] ;  /* 0x000008000d157984 */ /* 0x000e680000000800 */
[----:B------:R-:W2:Y:S04]  /*0d70*/  LDS R22, [R13+0xc] ;  /* 0x00000c000d167984 */ /* 0x000ea80000000800 */
[----:B------:R-:W3:Y:S04]  /*0d80*/  LDS R20, [R13+0x4] ;  /* 0x000004000d147984 */ /* 0x000ee80000000800 */
[----:B------:R-:W4:Y:S04]  /*0d90*/  LDS R23, [R6+-0x4] ;  /* 0xfffffc0006177984 */ /* 0x000f280000000800 */
[----:B------:R-:W5:Y:S04]  /*0da0*/  LDS R14, [R13] ;  /* 0x000000000d0e7984 */ /* 0x000f680000000800 */
[----:B------:R-:W5:Y:S04]  /*0db0*/  LDS R18, [R6] ;  /* 0x0000000006127984 */ /* 0x000f680000000800 */
[----:B------:R-:W5:Y:S04]  /*0dc0*/  LDS R7, [R13+-0x4] ;  /* 0xfffffc000d077984 */ /* 0x000f680000000800 */
[----:B------:R-:W5:Y:S04]  /*0dd0*/  LDS R19, [R6+0x4] ;  /* 0x0000040006137984 */ /* 0x000f680000000800 */
[----:B------:R-:W5:Y:S01]  /*0de0*/  LDS R16, [R13+-0x8] ;  /* 0xfffff8000d107984 */ /* 0x000f620000000800 */
[C---:B0-----:R-:W-:Y:S01]  /*0df0*/  FFMA R25, R26.reuse, R25, R11 ;  /* 0x000000191a197223 */ /* 0x041fe2000000000b */
[C---:B-1----:R-:W-:Y:S01]  /*0e00*/  FFMA R11, R26.reuse, R21, R8 ;  /* 0x000000151a0b7223 */ /* 0x042fe20000000008 */
[C---:B--2---:R-:W-:Y:S01]  /*0e10*/  FFMA R8, R26.reuse, R22, R9 ;  /* 0x000000161a087223 */ /* 0x044fe20000000009 */
[----:B---3--:R-:W-:Y:S01]  /*0e20*/  FFMA R26, R26, R20, R15 ;  /* 0x000000141a1a7223 */ /* 0x008fe2000000000f */
[-C--:B----4-:R-:W-:Y:S01]  /*0e30*/  FFMA R25, R22, R23.reuse, R25 ;  /* 0x0000001716197223 */ /* 0x090fe20000000019 */
[-C--:B------:R-:W-:Y:S01]  /*0e40*/  FFMA R9, R20, R23.reuse, R11 ;  /* 0x0000001714097223 */ /* 0x080fe2000000000b */
[----:B------:R-:W-:Y:S01]  /*0e50*/  FFMA R15, R21, R23, R8 ;  /* 0x00000017150f7223 */ /* 0x000fe20000000008 */
[----:B------:R-:W-:Y:S01]  /*0e60*/  LDS R11, [R13+-0xc] ;  /* 0xfffff4000d0b7984 */ /* 0x000fe20000000800 */
[----:B-----5:R-:W-:-:S03]  /*0e70*/  FFMA R23, R23, R14, R26 ;  /* 0x0000000e17177223 */ /* 0x020fc6000000001a */
[----:B------:R-:W0:Y:S01]  /*0e80*/  LDS R8, [R6+0x8] ;  /* 0x0000080006087984 */ /* 0x000e220000000800 */
[-C--:B------:R-:W-:Y:S01]  /*0e90*/  FFMA R25, R21, R18.reuse, R25 ;  /* 0x0000001215197223 */ /* 0x080fe20000000019 */
[-C--:B------:R-:W-:Y:S01]  /*0ea0*/  FFMA R26, R14, R18.reuse, R9 ;  /* 0x000000120e1a7223 */ /* 0x080fe20000000009 */
[----:B------:R-:W-:Y:S01]  /*0eb0*/  FFMA R21, R20, R18, R15 ;  /* 0x0000001214157223 */ /* 0x000fe2000000000f */
[----:B------:R-:W1:Y:S01]  /*0ec0*/  LDS R22, [R6+0xc] ;  /* 0x00000c0006167984 */ /* 0x000e620000000800 */
[----:B------:R-:W-:-:S03]  /*0ed0*/  FFMA R28, R18, R7, R23 ;  /* 0x00000007121c7223 */ /* 0x000fc60000000017 */
[----:B------:R-:W2:Y:S01]  /*0ee0*/  LDS R9, [R13+-0x10] ;  /* 0xfffff0000d097984 */ /* 0x000ea20000000800 */
[-C--:B------:R-:W-:Y:S01]  /*0ef0*/  FFMA R23, R7, R19.reuse, R26 ;  /* 0x0000001307177223 */ /* 0x080fe2000000001a */
[-C--:B------:R-:W-:Y:S01]  /*0f00*/  FFMA R26, R14, R19.reuse, R21 ;  /* 0x000000130e1a7223 */ /* 0x080fe20000000015 */
[----:B------:R-:W-:Y:S01]  /*0f10*/  FFMA R15, R20, R19, R25 ;  /* 0x00000013140f7223 */ /* 0x000fe20000000019 */
[----:B------:R-:W3:Y:S01]  /*0f20*/  LDS R18, [R6+0x10] ;  /* 0x0000100006127984 */ /* 0x000ee20000000800 */
[----:B------:R-:W-:-:S03]  /*0f30*/  FFMA R25, R19, R16, R28 ;  /* 0x0000001013197223 */ /* 0x000fc6000000001c */
[----:B------:R-:W4:Y:S04]  /*0f40*/  LDS R21, [R13+-0x14] ;  /* 0xffffec000d157984 */ /* 0x000f280000000800 */
[----:B------:R5:W4:Y:S04]  /*0f50*/  LDS R20, [R6+0x14] ;  /* 0x0000140006147984 */ /* 0x000b280000000800 */
[----:B------:R5:W4:Y:S02]  /*0f60*/  LDS R19, [R13+-0x18] ;  /* 0xffffe8000d137984 */ /* 0x000b240000000800 */
[----:B-----5:R-:W-:-:S02]  /*0f70*/  IADD3 R6, PT, PT, R6, 0x20, RZ ;  /* 0x0000002006067810 */ /* 0x020fc40007ffe0ff */
[----:B------:R-:W-:Y:S01]  /*0f80*/  IADD3 R13, PT, PT, R13, -0x20, RZ ;  /* 0xffffffe00d0d7810 */ /* 0x000fe20007ffe0ff */
[-C--:B0-----:R-:W-:Y:S01]  /*0f90*/  FFMA R27, R14, R8.reuse, R15 ;  /* 0x000000080e1b7223 */ /* 0x081fe2000000000f */
[-C--:B------:R-:W-:Y:S01]  /*0fa0*/  FFMA R14, R16, R8.reuse, R23 ;  /* 0x00000008100e7223 */ /* 0x080fe20000000017 */
[C---:B------:R-:W-:Y:S01]  /*0fb0*/  FFMA R15, R7.reuse, R8, R26 ;  /* 0x00000008070f7223 */ /* 0x040fe2000000001a */
[----:B------:R-:W-:Y:S01]  /*0fc0*/  FFMA R25, R8, R11, R25 ;  /* 0x0000000b08197223 */ /* 0x000fe20000000019 */
[-C--:B-1----:R-:W-:Y:S01]  /*0fd0*/  FFMA R27, R7, R22.reuse, R27 ;  /* 0x00000016071b7223 */ /* 0x082fe2000000001b */
[-C--:B------:R-:W-:Y:S01]  /*0fe0*/  FFMA R14, R11, R22.reuse, R14 ;  /* 0x000000160b0e7223 */ /* 0x080fe2000000000e */
[----:B------:R-:W-:Y:S01]  /*0ff0*/  FFMA R8, R16, R22, R15 ;  /* 0x0000001610087223 */ /* 0x000fe2000000000f */
[----:B--2---:R-:W-:Y:S01]  /*1000*/  FFMA R25, R22, R9, R25 ;  /* 0x0000000916197223 */ /* 0x004fe20000000019 */
[-C--:B---3--:R-:W-:Y:S01]  /*1010*/  FFMA R22, R16, R18.reuse, R27 ;  /* 0x0000001210167223 */ /* 0x088fe2000000001b */
[-C--:B------:R-:W-:Y:S01]  /*1020*/  FFMA R14, R9, R18.reuse, R14 ;  /* 0x00000012090e7223 */ /* 0x080fe2000000000e */
[----:B------:R-:W-:Y:S01]  /*1030*/  FFMA R16, R11, R18, R8 ;  /* 0x000000120b107223 */ /* 0x000fe20000000008 */
[----:B----4-:R-:W-:-:S02]  /*1040*/  FFMA R25, R18, R21, R25 ;  /* 0x0000001512197223 */ /* 0x010fc40000000019 */
[-C--:B------:R-:W-:Y:S01]  /*1050*/  FFMA R8, R21, R20.reuse, R14 ;  /* 0x0000001415087223 */ /* 0x080fe2000000000e */
[-C--:B------:R-:W-:Y:S01]  /*1060*/  FFMA R9, R9, R20.reuse, R16 ;  /* 0x0000001409097223 */ /* 0x080fe20000000010 */
[----:B------:R-:W-:Y:S01]  /*1070*/  FFMA R11, R11, R20, R22 ;  /* 0x000000140b0b7223 */ /* 0x000fe20000000016 */
[----:B------:R-:W-:Y:S01]  /*1080*/  FFMA R15, R20, R19, R25 ;  /* 0x00000013140f7223 */ /* 0x000fe20000000019 */
[----:B------:R-:W-:Y:S06]  /*1090*/  @P0 BRA `(.L_x_10) ;  /* 0xfffffffc001c0947 */ /* 0x000fec000383ffff */
[----:B------:R-:W-:Y:S05]  /*10a0*/  BSYNC.RECONVERGENT B2 ;  /* 0x0000000000027941 */ /* 0x000fea0003800200 */
.L_x_9:
[----:B------:R-:W-:-:S07]  /*10b0*/  IADD3 R7, PT, PT, R0, 0x3, RZ ;  /* 0x0000000300077810 */ /* 0x000fce0007ffe0ff */
.L_x_8:
[----:B------:R-:W-:Y:S05]  /*10c0*/  BSYNC.RECONVERGENT B1 ;  /* 0x0000000000017941 */ /* 0x000fea0003800200 */
.L_x_7:
[----:B------:R-:W-:-:S13]  /*10d0*/  ISETP.NE.AND P0, PT, R24, RZ, PT ;  /* 0x000000ff1800720c */ /* 0x000fda0003f05270 */
[----:B------:R-:W-:Y:S05]  /*10e0*/  @!P0 BRA `(.L_x_6) ;  /* 0x00000004001c8947 */ /* 0x000fea0003800000 */
[----:B------:R-:W-:Y:S01]  /*10f0*/  ISETP.GE.U32.AND P0, PT, R24, 0x4, PT ;  /* 0x000000041800780c */ /* 0x000fe20003f06070 */
[----:B------:R-:W-:Y:S01]  /*1100*/  BSSY.RECONVERGENT B1, `(.L_x_11) ;  /* 0x0000022000017945 */ /* 0x000fe20003800200 */
[----:B------:R-:W-:-:S04]  /*1110*/  LOP3.LUT R25, R5, 0x3, RZ, 0xc0, !PT ;  /* 0x0000000305197812 */ /* 0x000fc800078ec0ff */
[----:B------:R-:W-:-:S07]  /*1120*/  ISETP.NE.AND P1, PT, R25, RZ, PT ;  /* 0x000000ff1900720c */ /* 0x000fce0003f25270 */
[----:B------:R-:W-:Y:S06]  /*1130*/  @!P0 BRA `(.L_x_12) ;  /* 0x0000000000788947 */ /* 0x000fec0003800000 */
[C---:B------:R-:W-:Y:S01]  /*1140*/  LEA R20, R7.reuse, UR7, 0x2 ;  /* 0x0000000707147c11 */ /* 0x040fe2000f8e10ff */
[C---:B------:R-:W-:Y:S01]  /*1150*/  IMAD R23, R7.reuse, -0x4, R4 ;  /* 0xfffffffc07177824 */ /* 0x040fe200078e0204 */
[----:B------:R-:W-:-:S03]  /*1160*/  IADD3 R7, PT, PT, R7, 0x4, RZ ;  /* 0x0000000407077810 */ /* 0x000fc60007ffe0ff */
[----:B------:R-:W-:Y:S04]  /*1170*/  LDS R22, [R20] ;  /* 0x0000000014167984 */ /* 0x000fe80000000800 */
[----:B------:R-:W0:Y:S04]  /*1180*/  LDS R16, [R23+0x10] ;  /* 0x0000100017107984 */ /* 0x000e280000000800 */
[----:B------:R-:W1:Y:S04]  /*1190*/  LDS R13, [R23+0xc] ;  /* 0x00000c00170d7984 */ /* 0x000e680000000800 */
[----:B------:R-:W2:Y:S04]  /*11a0*/  LDS R0, [R23+0x8] ;  /* 0x0000080017007984 */ /* 0x000ea80000000800 */
[----:B------:R-:W3:Y:S04]  /*11b0*/  LDS R26, [R23+0x14] ;  /* 0x00001400171a7984 */ /* 0x000ee80000000800 */
[----:B------:R-:W4:Y:S04]  /*11c0*/  LDS R19, [R20+0x4] ;  /* 0x0000040014137984 */ /* 0x000f280000000800 */
[----:B------:R-:W5:Y:S04]  /*11d0*/  LDS R6, [R23+0x4] ;  /* 0x0000040017067984 */ /* 0x000f680000000800 */
[----:B------:R-:W5:Y:S04]  /*11e0*/  LDS R14, [R20+0x8] ;  /* 0x00000800140e7984 */ /* 0x000f680000000800 */
[----:B------:R-:W5:Y:S04]  /*11f0*/  LDS R3, [R23] ;  /* 0x0000000017037984 */ /* 0x000f680000000800 */
[----:B------:R5:W5:Y:S04]  /*1200*/  LDS R21, [R20+0xc] ;  /* 0x00000c0014157984 */ /* 0x000b680000000800 */
[----:B------:R-:W5:Y:S01]  /*1210*/  LDS R18, [R23+-0x4] ;  /* 0xfffffc0017127984 */ /* 0x000f620000000800 */
[C---:B0-----:R-:W-:Y:S01]  /*1220*/  FFMA R24, R22.reuse, R16, R9 ;  /* 0x0000001016187223 */ /* 0x041fe20000000009 */
[C---:B-1----:R-:W-:Y:S01]  /*1230*/  FFMA R9, R22.reuse, R13, R8 ;  /* 0x0000000d16097223 */ /* 0x042fe20000000008 */
[C---:B--2---:R-:W-:Y:S01]  /*1240*/  FFMA R8, R22.reuse, R0, R15 ;  /* 0x0000000016087223 */ /* 0x044fe2000000000f */
[----:B---3--:R-:W-:-:S02]  /*1250*/  FFMA R11, R22, R26, R11 ;  /* 0x0000001a160b7223 */ /* 0x008fc4000000000b */
[-C--:B----4-:R-:W-:Y:S01]  /*1260*/  FFMA R15, R0, R19.reuse, R9 ;  /* 0x00000013000f7223 */ /* 0x090fe20000000009 */
[-C--:B------:R-:W-:Y:S01]  /*1270*/  FFMA R27, R13, R19.reuse, R24 ;  /* 0x000000130d1b7223 */ /* 0x080fe20000000018 */
[----:B------:R-:W-:Y:S01]  /*1280*/  FFMA R16, R16, R19, R11 ;  /* 0x0000001310107223 */ /* 0x000fe2000000000b */
[----:B-----5:R-:W-:Y:S02]  /*1290*/  FFMA R9, R19, R6, R8 ;  /* 0x0000000613097223 */ /* 0x020fe40000000008 */
[-C--:B------:R-:W-:Y:S01]  /*12a0*/  FFMA R22, R0, R14.reuse, R27 ;  /* 0x0000000e00167223 */ /* 0x080fe2000000001b */
[-C--:B------:R-:W-:Y:S01]  /*12b0*/  FFMA R8, R6, R14.reuse, R15 ;  /* 0x0000000e06087223 */ /* 0x080fe2000000000f */
[----:B------:R-:W-:Y:S01]  /*12c0*/  FFMA R11, R13, R14, R16 ;  /* 0x0000000e0d0b7223 */ /* 0x000fe20000000010 */
[----:B------:R-:W-:Y:S01]  /*12d0*/  FFMA R20, R14, R3, R9 ;  /* 0x000000030e147223 */ /* 0x000fe20000000009 */
[-C--:B------:R-:W-:Y:S01]  /*12e0*/  FFMA R9, R6, R21.reuse, R22 ;  /* 0x0000001506097223 */ /* 0x080fe20000000016 */
[-C--:B------:R-:W-:Y:S01]  /*12f0*/  FFMA R8, R3, R21.reuse, R8 ;  /* 0x0000001503087223 */ /* 0x080fe20000000008 */
[----:B------:R-:W-:Y:S01]  /*1300*/  FFMA R11, R0, R21, R11 ;  /* 0x00000015000b7223 */ /* 0x000fe2000000000b */
[----:B------:R-:W-:-:S07]  /*1310*/  FFMA R15, R21, R18, R20 ;  /* 0x00000012150f7223 */ /* 0x000fce0000000014 */
.L_x_12:
[----:B------:R-:W-:Y:S05]  /*1320*/  BSYNC.RECONVERGENT B1 ;  /* 0x0000000000017941 */ /* 0x000fea0003800200 */
.L_x_11:
[----:B------:R-:W-:Y:S05]  /*1330*/  @!P1 BRA `(.L_x_6) ;  /* 0x0000000000889947 */ /* 0x000fea0003800000 */
[----:B------:R-:W-:Y:S02]  /*1340*/  ISETP.NE.AND P0, PT, R25, 0x1, PT ;  /* 0x000000011900780c */ /* 0x000fe40003f05270 */
[----:B------:R-:W-:-:S04]  /*1350*/  LOP3.LUT R5, R5, 0x1, RZ, 0xc0, !PT ;  /* 0x0000000105057812 */ /* 0x000fc800078ec0ff */
[----:B------:R-:W-:-:S07]  /*1360*/  ISETP.NE.U32.AND P1, PT, R5, 0x1, PT ;  /* 0x000000010500780c */ /* 0x000fce0003f25070 */
[----:B------:R-:W-:Y:S06]  /*1370*/  @!P0 BRA `(.L_x_13) ;  /* 0x0000000000488947 */ /* 0x000fec0003800000 */
[C---:B------:R-:W-:Y:S01]  /*1380*/  IMAD R3, R7.reuse, -0x4, R4 ;  /* 0xfffffffc07037824 */ /* 0x040fe200078e0204 */
[C---:B------:R-:W-:Y:S02]  /*1390*/  LEA R0, R7.reuse, UR7, 0x2 ;  /* 0x0000000707007c11 */ /* 0x040fe4000f8e10ff */
[----:B------:R-:W-:Y:S02]  /*13a0*/  IADD3 R7, PT, PT, R7, 0x2, RZ ;  /* 0x0000000207077810 */ /* 0x000fe40007ffe0ff */
[----:B------:R-:W-:Y:S04]  /*13b0*/  LDS R5, [R3+0x8] ;  /* 0x0000080003057984 */ /* 0x000fe80000000800 */
[----:B------:R-:W-:Y:S04]  /*13c0*/  LDS R13, [R3+0xc] ;  /* 0x00000c00030d7984 */ /* 0x000fe80000000800 */
[----:B------:R-:W0:Y:S04]  /*13d0*/  LDS R4, [R0] ;  /* 0x0000000000047984 */ /* 0x000e280000000800 */
[----:B------:R-:W1:Y:S04]  /*13e0*/  LDS R6, [R3+0x10] ;  /* 0x0000100003067984 */ /* 0x000e680000000800 */
[----:B------:R-:W2:Y:S04]  /*13f0*/  LDS R16, [R3+0x14] ;  /* 0x0000140003107984 */ /* 0x000ea80000000800 */
[----:B------:R-:W-:Y:S04]  /*1400*/  LDS R19, [R3+0x4] ;  /* 0x0000040003137984 */ /* 0x000fe80000000800 */
[----:B------:R-:W3:Y:S01]  /*1410*/  LDS R18, [R0+0x4] ;  /* 0x0000040000127984 */ /* 0x000ee20000000800 */
[C---:B0-----:R-:W-:Y:S01]  /*1420*/  FFMA R15, R4.reuse, R5, R15 ;  /* 0x00000005040f7223 */ /* 0x041fe2000000000f */
[C---:B------:R-:W-:Y:S01]  /*1430*/  FFMA R8, R4.reuse, R13, R8 ;  /* 0x0000000d04087223 */ /* 0x040fe20000000008 */
[C---:B-1----:R-:W-:Y:S01]  /*1440*/  FFMA R14, R4.reuse, R6, R9 ;  /* 0x00000006040e7223 */ /* 0x042fe20000000009 */
[----:B--2---:R-:W-:Y:S01]  /*1450*/  FFMA R11, R4, R16, R11 ;  /* 0x00000010040b7223 */ /* 0x004fe2000000000b */
[----:B---3--:R-:W-:Y:S01]  /*1460*/  FFMA R15, R18, R19, R15 ;  /* 0x00000013120f7223 */ /* 0x008fe2000000000f */
[-C--:B------:R-:W-:Y:S01]  /*1470*/  FFMA R8, R5, R18.reuse, R8 ;  /* 0x0000001205087223 */ /* 0x080fe20000000008 */
[-C--:B------:R-:W-:Y:S01]  /*1480*/  FFMA R9, R13, R18.reuse, R14 ;  /* 0x000000120d097223 */ /* 0x080fe2000000000e */
[----:B------:R-:W-:-:S07]  /*1490*/  FFMA R11, R6, R18, R11 ;  /* 0x00000012060b7223 */ /* 0x000fce000000000b */
.L_x_13:
[----:B------:R-:W-:Y:S05]  /*14a0*/  @P1 BRA `(.L_x_6) ;  /* 0x00000000002c1947 */ /* 0x000fea0003800000 */
[C---:B------:R-:W-:Y:S01]  /*14b0*/  LEA R0, R7.reuse, UR7, 0x2 ;  /* 0x0000000707007c11 */ /* 0x040fe2000f8e10ff */
[----:B------:R-:W-:-:S05]  /*14c0*/  IMAD R7, R7, -0x4, R10 ;  /* 0xfffffffc07077824 */ /* 0x000fca00078e020a */
[----:B------:R-:W-:Y:S04]  /*14d0*/  LDS R0, [R0] ;  /* 0x0000000000007984 */ /* 0x000fe80000000800 */
[----:B------:R-:W0:Y:S04]  /*14e0*/  LDS R3, [R7+-0x4] ;  /* 0xfffffc0007037984 */ /* 0x000e280000000800 */
[----:B------:R-:W1:Y:S04]  /*14f0*/  LDS R5, [R7] ;  /* 0x0000000007057984 */ /* 0x000e680000000800 */
[----:B------:R-:W2:Y:S04]  /*1500*/  LDS R4, [R7+0x4] ;  /* 0x0000040007047984 */ /* 0x000ea80000000800 */
[----:B------:R-:W3:Y:S01]  /*1510*/  LDS R6, [R7+0x8] ;  /* 0x0000080007067984 */ /* 0x000ee20000000800 */
[C---:B0-----:R-:W-:Y:S01]  /*1520*/  FFMA R15, R0.reuse, R3, R15 ;  /* 0x00000003000f7223 */ /* 0x041fe2000000000f */
[C---:B-1----:R-:W-:Y:S01]  /*1530*/  FFMA R8, R0.reuse, R5, R8 ;  /* 0x0000000500087223 */ /* 0x042fe20000000008 */
[C---:B--2---:R-:W-:Y:S01]  /*1540*/  FFMA R9, R0.reuse, R4, R9 ;  /* 0x0000000400097223 */ /* 0x044fe20000000009 */
[----:B---3--:R-:W-:-:S07]  /*1550*/  FFMA R11, R0, R6, R11 ;  /* 0x00000006000b7223 */ /* 0x008fce000000000b */
.L_x_6:
[----:B------:R-:W-:Y:S05]  /*1560*/  BSYNC.RECONVERGENT B0 ;  /* 0x0000000000007941 */ /* 0x000fea0003800200 */
.L_x_5:
[----:B------:R-:W-:Y:S01]  /*1570*/  IMAD R13, R17, -0x4, R10 ;  /* 0xfffffffc110d7824 */ /* 0x000fe200078e020a */
[----:B0-----:R-:W-:Y:S01]  /*1580*/  LDS.128 R4, [R2+UR7] ;  /* 0x0000000702047984 */ /* 0x001fe20008000c00 */
[----:B------:R-:W0:Y:S03]  /*1590*/  LDC.64 R16, c[0x0][0x3a0] ;  /* 0x0000e800ff107b82 */ /* 0x000e260000000a00 */
[----:B------:R-:W1:Y:S04]  /*15a0*/  LDS R10, [R13+-0x4] ;  /* 0xfffffc000d0a7984 */ /* 0x000e680000000800 */
[----:B------:R-:W2:Y:S04]  /*15b0*/  LDS R3, [R13+-0x8] ;  /* 0xfffff8000d037984 */ /* 0x000ea80000000800 */
[----:B------:R-:W3:Y:S01]  /*15c0*/  LDS R0, [R13+-0xc] ;  /* 0xfffff4000d007984 */ /* 0x000ee20000000800 */
[----:B0-----:R-:W-:-:S04]  /*15d0*/  IMAD.WIDE R16, R12, 0x10, R16 ;  /* 0x000000100c107825 */ /* 0x001fc800078e0210 */
[C---:B-1----:R-:W-:Y:S01]  /*15e0*/  FFMA R4, R10.reuse, R4, R15 ;  /* 0x000000040a047223 */ /* 0x042fe2000000000f */
[CC--:B------:R-:W-:Y:S01]  /*15f0*/  FFMA R8, R10.reuse, R5.reuse, R8 ;  /* 0x000000050a087223 */ /* 0x0c0fe20000000008 */
[-C--:B------:R-:W-:Y:S02]  /*1600*/  FFMA R10, R10, R6.reuse, R9 ;  /* 0x000000060a0a7223 */ /* 0x080fe40000000009 */
[C---:B--2---:R-:W-:Y:S01]  /*1610*/  FFMA R5, R3.reuse, R5, R4 ;  /* 0x0000000503057223 */ /* 0x044fe20000000004 */
[----:B------:R-:W-:-:S03]  /*1620*/  FFMA R9, R3, R6, R8 ;  /* 0x0000000603097223 */ /* 0x000fc60000000008 */
[----:B---3--:R-:W-:-:S05]  /*1630*/  FFMA R8, R0, R6, R5 ;  /* 0x0000000600087223 */ /* 0x008fca0000000005 */
[----:B------:R-:W-:Y:S01]  /*1640*/  STG.E.128 desc[UR8][R16.64], R8 ;  /* 0x0000000810007986 */ /* 0x000fe2000c101d08 */
[----:B------:R-:W-:Y:S05]  /*1650*/  EXIT ;  /* 0x000000000000794d */ /* 0x000fea0003800000 */
.L_x_14:
[----:B------:R-:W-:-:S00]  /*1660*/  BRA `(.L_x_14) ;  /* 0xfffffffc00fc7947 */ /* 0x000fc0000383ffff */
[----:B------:R-:W-:-:S00]  /*1670*/  NOP ;  /* 0x0000000000007918 */ /* 0x000fc00000000000 */
        /* <DEDUP_REMOVED lines=8> */
.L_x_21:


//--------------------- .text._Z14kernel_forwardIfEvPKT_S2_PS0_S0_iii --------------------------
	.section	.text._Z14kernel_forwardIfEvPKT_S2_PS0_S0_iii,"ax",@progbits
	.align	128
        .global         _Z14kernel_forwardIfEvPKT_S2_PS0_S0_iii
        .type           _Z14kernel_forwardIfEvPKT_S2_PS0_S0_iii,@function
        .size           _Z14kernel_forwardIfEvPKT_S2_PS0_S0_iii,(.L_x_22 - _Z14kernel_forwardIfEvPKT_S2_PS0_S0_iii)
        .other          _Z14kernel_forwardIfEvPKT_S2_PS0_S0_iii,@"STO_CUDA_ENTRY STV_DEFAULT"
_Z14kernel_forwardIfEvPKT_S2_PS0_S0_iii:
.text._Z14kernel_forwardIfEvPKT_S2_PS0_S0_iii:
[----:B------:R-:W-:Y:S08]  /*0000*/  LDC R1, c[0x0][0x37c] ;  /* 0x0000df00ff017b82 */ /* 0x000ff00000000800 */
[----:B------:R-:W0:Y:S01]  /*0010*/  LDC R10, c[0x0][0x3a0] ;  /* 0x0000e800ff0a7b82 */ /* 0x000e220000000800 */
[----:B------:R-:W1:Y:S01]  /*0020*/  S2R R6, SR_CTAID.Y ;  /* 0x0000000000067919 */ /* 0x000e620000002600 */
[----:B------:R-:W-:Y:S01]  /*0030*/  HFMA2 R2, -RZ, RZ, 0, 0 ;  /* 0x00000000ff027431 */ /* 0x000fe200000001ff */
[----:B------:R-:W2:Y:S01]  /*0040*/  LDCU.64 UR6, c[0x0][0x358] ;  /* 0x00006b00ff0677ac */ /* 0x000ea20008000a00 */
[----:B------:R-:W3:Y:S04]  /*0050*/  S2R R13, SR_TID.X ;  /* 0x00000000000d7919 */ /* 0x000ee80000002100 */
[----:B------:R-:W4:Y:S08]  /*0060*/  LDC R22, c[0x0][0x3a4] ;  /* 0x0000e900ff167b82 */ /* 0x000f300000000800 */
[----:B------:R-:W5:Y:S01]  /*0070*/  LDC.64 R8, c[0x0][0x388] ;  /* 0x0000e200ff087b82 */ /* 0x000f620000000a00 */
[----:B0-----:R-:W-:-:S04]  /*0080*/  IABS R7, R10 ;  /* 0x0000000a00077213 */ /* 0x001fc80000000000 */
[----:B------:R-:W0:Y:S01]  /*0090*/  I2F.RP R0, R7 ;  /* 0x0000000700007306 */ /* 0x000e220000209400 */
[----:B----4-:R-:W-:Y:S02]  /*00a0*/  SHF.R.S32.HI R12, RZ, 0x2, R22 ;  /* 0x00000002ff0c7819 */ /* 0x010fe40000011416 */
[----:B-1----:R-:W-:Y:S02]  /*00b0*/  IABS R4, R6 ;  /* 0x0000000600047213 */ /* 0x002fe40000000000 */
[----:B------:R-:W-:-:S03]  /*00c0*/  ISETP.GE.AND P2, PT, R6, RZ, PT ;  /* 0x000000ff0600720c */ /* 0x000fc60003f46270 */
[----:B0-----:R-:W0:Y:S02]  /*00d0*/  MUFU.RCP R0, R0 ;  /* 0x0000000000007308 */ /* 0x001e240000001000 */
[----:B0-----:R-:W-:-:S06]  /*00e0*/  IADD3 R0, PT, PT, R0, 0xffffffe, RZ ;  /* 0x0ffffffe00007810 */ /* 0x001fcc0007ffe0ff */
[----:B------:R-:W0:Y:S02]  /*00f0*/  F2I.FTZ.U32.TRUNC.NTZ R3, R0 ;  /* 0x0000000000037305 */ /* 0x000e24000021f000 */
[----:B0-----:R-:W-:-:S05]  /*0100*/  IADD3 R0, PT, PT, RZ, -R3, RZ ;  /* 0x80000003ff007210 */ /* 0x001fca0007ffe0ff */
[----:B------:R-:W-:-:S04]  /*0110*/  IMAD R0, R0, R7, RZ ;  /* 0x0000000700007224 */ /* 0x000fc800078e02ff */
[----:B------:R-:W-:Y:S01]  /*0120*/  IMAD.HI.U32 R2, R3, R0, R2 ;  /* 0x0000000003027227 */ /* 0x000fe200078e0002 */
[----:B------:R-:W-:Y:S02]  /*0130*/  MOV R0, R4 ;  /* 0x0000000400007202 */ /* 0x000fe40000000f00 */
[----:B------:R-:W0:Y:S03]  /*0140*/  LDC.64 R4, c[0x0][0x380] ;  /* 0x0000e000ff047b82 */ /* 0x000e260000000a00 */
[----:B------:R-:W-:-:S05]  /*0150*/  IMAD.HI.U32 R2, R2, R0, RZ ;  /* 0x0000000002027227 */ /* 0x000fca00078e00ff */
[----:B------:R-:W-:-:S05]  /*0160*/  IADD3 R2, PT, PT, -R2, RZ, RZ ;  /* 0x000000ff02027210 */ /* 0x000fca0007ffe1ff */
[----:B------:R-:W-:-:S05]  /*0170*/  IMAD R0, R7, R2, R0 ;  /* 0x0000000207007224 */ /* 0x000fca00078e0200 */
[----:B------:R-:W-:-:S13]  /*0180*/  ISETP.GT.U32.AND P0, PT, R7, R0, PT ;  /* 0x000000000700720c */ /* 0x000fda0003f04070 */
[----:B------:R-:W-:Y:S02]  /*0190*/  @!P0 IADD3 R0, PT, PT, R0, -R7, RZ ;  /* 0x8000000700008210 */ /* 0x000fe40007ffe0ff */
[----:B------:R-:W-:Y:S02]  /*01a0*/  ISETP.NE.AND P0, PT, R10, RZ, PT ;  /* 0x000000ff0a00720c */ /* 0x000fe40003f05270 */
[----:B------:R-:W-:-:S13]  /*01b0*/  ISETP.GT.U32.AND P1, PT, R7, R0, PT ;  /* 0x000000000700720c */ /* 0x000fda0003f24070 */
[----:B------:R-:W-:-:S04]  /*01c0*/  @!P1 IADD3 R0, PT, PT, R0, -R7, RZ ;  /* 0x8000000700009210 */ /* 0x000fc80007ffe0ff */
[----:B------:R-:W-:Y:S02]  /*01d0*/  @!P2 IADD3 R0, PT, PT, -R0, RZ, RZ ;  /* 0x000000ff0000a210 */ /* 0x000fe40007ffe1ff */
[----:B------:R-:W-:-:S05]  /*01e0*/  @!P0 LOP3.LUT R0, RZ, R10, RZ, 0x33, !PT ;  /* 0x0000000aff008212 */ /* 0x000fca00078e33ff */
[--C-:B---3--:R-:W-:Y:S02]  /*01f0*/  IMAD R0, R0, R12, R13.reuse ;  /* 0x0000000c00007224 */ /* 0x108fe400078e020d */
[----:B------:R-:W-:Y:S02]  /*0200*/  IMAD R12, R12, R6, R13 ;  /* 0x000000060c0c7224 */ /* 0x000fe400078e020d */
[----:B0-----:R-:W-:-:S04]  /*0210*/  IMAD.WIDE R4, R0, 0x10, R4 ;  /* 0x0000001000047825 */ /* 0x001fc800078e0204 */
[----:B-----5:R-:W-:Y:S02]  /*0220*/  IMAD.WIDE R8, R12, 0x10, R8 ;  /* 0x000000100c087825 */ /* 0x020fe400078e0208 */
[----:B--2---:R-:W2:Y:S04]  /*0230*/  LDG.E.128.CONSTANT R4, desc[UR6][R4.64] ;  /* 0x0000000604047981 */ /* 0x004ea8000c1e9d00 */
[----:B------:R-:W3:Y:S01]  /*0240*/  LDG.E.128.CONSTANT R8, desc[UR6][R8.64] ;  /* 0x0000000608087981 */ /* 0x000ee2000c1e9d00 */
[----:B------:R-:W0:Y:S01]  /*0250*/  S2UR UR5, SR_CgaCtaId ;  /* 0x00000000000579c3 */ /* 0x000e220000008800 */
[----:B------:R-:W1:Y:S01]  /*0260*/  LDCU UR8, c[0x0][0x398] ;  /* 0x00007300ff0877ac */ /* 0x000e620008000800 */
[C---:B------:R-:W-:Y:S01]  /*0270*/  ISETP.GE.U32.AND P0, PT, R13.reuse, 0x2, PT ;  /* 0x000000020d00780c */ /* 0x040fe20003f06070 */
[C---:B------:R-:W-:Y:S01]  /*0280*/  IMAD R14, R13.reuse, -0x4, R22 ;  /* 0xfffffffc0d0e7824 */ /* 0x040fe200078e0216 */
[C---:B------:R-:W-:Y:S01]  /*0290*/  SHF.L.U32 R3, R13.reuse, 0x4, RZ ;  /* 0x000000040d037819 */ /* 0x040fe200000006ff */
[----:B------:R-:W-:Y:S01]  /*02a0*/  UMOV UR4, 0x400 ;  /* 0x0000040000047882 */ /* 0x000fe20000000000 */
[----:B------:R-:W-:Y:S01]  /*02b0*/  LOP3.LUT R0, R13, 0x1, RZ, 0xc0, !PT ;  /* 0x000000010d007812 */ /* 0x000fe200078ec0ff */
[----:B------:R-:W-:Y:S01]  /*02c0*/  BSSY.RECONVERGENT B0, `(.L_x_15) ;  /* 0x0000048000007945 */ /* 0x000fe20003800200 */
[----:B------:R-:W-:-:S02]  /*02d0*/  HFMA2 R2, -RZ, RZ, 0, 0 ;  /* 0x00000000ff027431 */ /* 0x000fc400000001ff */
[----:B------:R-:W-:Y:S02]  /*02e0*/  ISETP.NE.U32.AND P1, PT, R0, 0x1, PT ;  /* 0x000000010000780c */ /* 0x000fe40003f25070 */
[----:B-1----:R-:W-:Y:S01]  /*02f0*/  MOV R0, UR8 ;  /* 0x0000000800007c02 */ /* 0x002fe20008000f00 */
[----:B0-----:R-:W-:-:S06]  /*0300*/  ULEA UR4, UR5, UR4, 0x18 ;  /* 0x0000000405047291 */ /* 0x001fcc000f8ec0ff */
[----:B------:R-:W-:-:S04]  /*0310*/  MOV R19, UR4 ;  /* 0x0000000400137c02 */ /* 0x000fc80008000f00 */
[----:B------:R-:W-:Y:S01]  /*0320*/  LEA R14, R14, R19, 0x2 ;  /* 0x000000130e0e7211 */ /* 0x000fe200078e10ff */
[----:B--2---:R-:W-:Y:S04]  /*0330*/  STS.128 [R3+UR4], R4 ;  /* 0x0000000403007988 */ /* 0x004fe80008000c04 */
[----:B---3--:R0:W-:Y:S02]  /*0340*/  STS.128 [R3+UR4+0x1000], R8 ;  /* 0x0010000803007988 */ /* 0x0081e40008000c04 */
[----:B0-----:R-:W-:Y:S02]  /*0350*/  MOV R8, UR8 ;  /* 0x0000000800087c02 */ /* 0x001fe40008000f00 */
[----:B------:R-:W-:Y:S02]  /*0360*/  MOV R9, UR8 ;  /* 0x0000000800097c02 */ /* 0x000fe40008000f00 */
[----:B------:R-:W-:Y:S01]  /*0370*/  MOV R10, UR8 ;  /* 0x00000008000a7c02 */ /* 0x000fe20008000f00 */
[----:B------:R-:W-:Y:S06]  /*0380*/  BAR.SYNC.DEFER_BLOCKING 0x0 ;  /* 0x0000000000007b1d */ /* 0x000fec0000010000 */
[----:B------:R-:W-:Y:S05]  /*0390*/  @!P0 BRA `(.L_x_16) ;  /* 0x0000000000e88947 */ /* 0x000fea0003800000 */
[----:B------:R0:W1:Y:S01]  /*03a0*/  LDS R16, [R14+-0x8] ;  /* 0xfffff8000e107984 */ /* 0x0000620000000800 */
[----:B------:R-:W-:Y:S02]  /*03b0*/  LEA R2, R13, 0x1, 0x2 ;  /* 0x000000010d027811 */ /* 0x000fe400078e10ff */
[----:B------:R-:W-:Y:S01]  /*03c0*/  LEA R22, R22, -R3, 0x2 ;  /* 0x8000000316167211 */ /* 0x000fe200078e10ff */
[----:B------:R0:W2:Y:S01]  /*03d0*/  LDS R17, [R14+-0xc] ;  /* 0xfffff4000e117984 */ /* 0x0000a20000000800 */
[----:B------:R-:W-:Y:S02]  /*03e0*/  LOP3.LUT R15, R2, 0x1ff8, RZ, 0xc0, !PT ;  /* 0x00001ff8020f7812 */ /* 0x000fe400078ec0ff */
[----:B------:R-:W-:Y:S01]  /*03f0*/  MOV R8, UR8 ;  /* 0x0000000800087c02 */ /* 0x000fe20008000f00 */
[----:B------:R0:W3:Y:S01]  /*0400*/  LDS R18, [R14+-0x10] ;  /* 0xfffff0000e127984 */ /* 0x0000e20000000800 */
[----:B------:R-:W-:Y:S02]  /*0410*/  MOV R9, UR8 ;  /* 0x0000000800097c02 */ /* 0x000fe40008000f00 */
[----:B------:R-:W-:-:S02]  /*0420*/  MOV R10, UR8 ;  /* 0x00000008000a7c02 */ /* 0x000fc40008000f00 */
[----:B------:R-:W-:Y:S02]  /*0430*/  LOP3.LUT R2, R2, 0xff8, RZ, 0xc0, !PT ;  /* 0x00000ff802027812 */ /* 0x000fe400078ec0ff */
[----:B------:R-:W-:-:S07]  /*0440*/  IADD3 R15, PT, PT, -R15, RZ, RZ ;  /* 0x000000ff0f0f7210 */ /* 0x000fce0007ffe1ff */
.L_x_17:
[----:B------:R-:W3:Y:S01]  /*0450*/  LDS.128 R4, [R19+0x1000] ;  /* 0x0010000013047984 */ /* 0x000ee20000000c00 */
[----:B------:R-:W-:Y:S02]  /*0460*/  IADD3 R21, PT, PT, R22, R19, RZ ;  /* 0x0000001316157210 */ /* 0x000fe40007ffe0ff */
[----:B------:R-:W-:-:S03]  /*0470*/  IADD3 R15, PT, PT, R15, 0x8, RZ ;  /* 0x000000080f0f7810 */ /* 0x000fc60007ffe0ff */
[----:B------:R-:W4:Y:S01]  /*0480*/  LDS R20, [R21+-0x4] ;  /* 0xfffffc0015147984 */ /* 0x000f220000000800 */
[----:B------:R-:W-:-:S03]  /*0490*/  ISETP.NE.AND P0, PT, R15, RZ, PT ;  /* 0x000000ff0f00720c */ /* 0x000fc60003f05270 */
[----:B------:R-:W5:Y:S04]  /*04a0*/  LDS R23, [R21] ;  /* 0x0000000015177984 */ /* 0x000f680000000800 */
[----:B------:R-:W0:Y:S04]  /*04b0*/  LDS R24, [R21+0x4] ;  /* 0x0000040015187984 */ /* 0x000e280000000800 */
[----:B------:R-:W0:Y:S04]  /*04c0*/  LDS R28, [R21+0x8] ;  /* 0x00000800151c7984 */ /* 0x000e280000000800 */
[----:B------:R-:W-:Y:S01]  /*04d0*/  LDS R27, [R21+0xc] ;  /* 0x00000c00151b7984 */ /* 0x000fe20000000800 */
[C---:B---3--:R-:W-:Y:S01]  /*04e0*/  FFMA R10, R4.reuse, R18, R10 ;  /* 0x00000012040a7223 */ /* 0x048fe2000000000a */
[----:B--2---:R-:W-:-:S02]  /*04f0*/  FFMA R26, R4, R17, R9 ;  /* 0x00000011041a7223 */ /* 0x004fc40000000009 */
[----:B------:R-:W-:Y:S01]  /*0500*/  LDS R18, [R21+0x10] ;  /* 0x0000100015127984 */ /* 0x000fe20000000800 */
[-C--:B------:R-:W-:Y:S01]  /*0510*/  FFMA R10, R17, R5.reuse, R10 ;  /* 0x00000005110a7223 */ /* 0x080fe2000000000a */
[C---:B-1----:R-:W-:Y:S01]  /*0520*/  FFMA R17, R4.reuse, R16, R8 ;  /* 0x0000001004117223 */ /* 0x042fe20000000008 */
[----:B----4-:R-:W-:Y:S01]  /*0530*/  FFMA R4, R4, R20, R0 ;  /* 0x0000001404047223 */ /* 0x010fe20000000000 */
[CC--:B------:R-:W-:Y:S01]  /*0540*/  FFMA R26, R16.reuse, R5.reuse, R26 ;  /* 0x00000005101a7223 */ /* 0x0c0fe2000000001a */
[-C--:B------:R-:W-:Y:S01]  /*0550*/  FFMA R25, R16, R6.reuse, R10 ;  /* 0x0000000610197223 */ /* 0x080fe2000000000a */
[CC--:B------:R-:W-:Y:S01]  /*0560*/  FFMA R0, R20.reuse, R5.reuse, R17 ;  /* 0x0000000514007223 */ /* 0x0c0fe20000000011 */
[----:B------:R1:W2:Y:S01]  /*0570*/  LDS.128 R8, [R19+0x1010] ;  /* 0x0010100013087984 */ /* 0x0002a20000000c00 */
[C---:B-----5:R-:W-:Y:S01]  /*0580*/  FFMA R5, R23.reuse, R5, R4 ;  /* 0x0000000517057223 */ /* 0x060fe20000000004 */
[-C--:B------:R-:W-:Y:S01]  /*0590*/  FFMA R26, R20, R6.reuse, R26 ;  /* 0x00000006141a7223 */ /* 0x080fe2000000001a */
[CC--:B------:R-:W-:Y:S01]  /*05a0*/  FFMA R0, R23.reuse, R6.reuse, R0 ;  /* 0x0000000617007223 */ /* 0x0c0fe20000000000 */
[----:B------:R-:W3:Y:S01]  /*05b0*/  LDS R17, [R21+0x14] ;  /* 0x0000140015117984 */ /* 0x000ee20000000800 */
[----:B0-----:R-:W-:Y:S01]  /*05c0*/  FFMA R5, R24, R6, R5 ;  /* 0x0000000618057223 */ /* 0x001fe20000000005 */
[-C--:B------:R-:W-:Y:S01]  /*05d0*/  FFMA R25, R20, R7.reuse, R25 ;  /* 0x0000000714197223 */ /* 0x080fe20000000019 */
[-C--:B------:R-:W-:Y:S01]  /*05e0*/  FFMA R0, R24, R7.reuse, R0 ;  /* 0x0000000718007223 */ /* 0x080fe20000000000 */
[----:B------:R-:W0:Y:S01]  /*05f0*/  LDS R16, [R21+0x18] ;  /* 0x0000180015107984 */ /* 0x000e220000000800 */
[-C--:B------:R-:W-:Y:S01]  /*0600*/  FFMA R26, R23, R7.reuse, R26 ;  /* 0x00000007171a7223 */ /* 0x080fe2000000001a */
[C---:B------:R-:W-:Y:S01]  /*0610*/  FFMA R5, R28.reuse, R7, R5 ;  /* 0x000000071c057223 */ /* 0x040fe20000000005 */
[----:B-1----:R-:W-:Y:S01]  /*0620*/  IADD3 R19, PT, PT, R19, 0x20, RZ ;  /* 0x0000002013137810 */ /* 0x002fe20007ffe0ff */
[-C--:B--2---:R-:W-:Y:S01]  /*0630*/  FFMA R0, R28, R8.reuse, R0 ;  /* 0x000000081c007223 */ /* 0x084fe20000000000 */
[-C--:B------:R-:W-:Y:S01]  /*0640*/  FFMA R25, R23, R8.reuse, R25 ;  /* 0x0000000817197223 */ /* 0x080fe20000000019 */
[----:B------:R-:W-:Y:S01]  /*0650*/  FFMA R26, R24, R8, R26 ;  /* 0x00000008181a7223 */ /* 0x000fe2000000001a */
[----:B------:R-:W-:Y:S01]  /*0660*/  FFMA R5, R8, R27, R5 ;  /* 0x0000001b08057223 */ /* 0x000fe20000000005 */
[CC--:B------:R-:W-:Y:S01]  /*0670*/  FFMA R0, R27.reuse, R9.reuse, R0 ;  /* 0x000000091b007223 */ /* 0x0c0fe20000000000 */
[-C--:B------:R-:W-:Y:S01]  /*0680*/  FFMA R25, R24, R9.reuse, R25 ;  /* 0x0000000918197223 */ /* 0x080fe20000000019 */
[-C--:B------:R-:W-:Y:S01]  /*0690*/  FFMA R26, R28, R9.reuse, R26 ;  /* 0x000000091c1a7223 */ /* 0x080fe2000000001a */
[C---:B------:R-:W-:Y:S01]  /*06a0*/  FFMA R5, R18.reuse, R9, R5 ;  /* 0x0000000912057223 */ /* 0x040fe20000000005 */
[-C--:B------:R-:W-:Y:S01]  /*06b0*/  FFMA R0, R18, R10.reuse, R0 ;  /* 0x0000000a12007223 */ /* 0x080fe20000000000 */
[-C--:B------:R-:W-:Y:S01]  /*06c0*/  FFMA R25, R28, R10.reuse, R25 ;  /* 0x0000000a1c197223 */ /* 0x080fe20000000019 */
[-C--:B------:R-:W-:Y:S01]  /*06d0*/  FFMA R26, R27, R10.reuse, R26 ;  /* 0x0000000a1b1a7223 */ /* 0x080fe2000000001a */
[C---:B---3--:R-:W-:Y:S01]  /*06e0*/  FFMA R5, R17.reuse, R10, R5 ;  /* 0x0000000a11057223 */ /* 0x048fe20000000005 */
[-C--:B------:R-:W-:Y:S01]  /*06f0*/  FFMA R8, R17, R11.reuse, R0 ;  /* 0x0000000b11087223 */ /* 0x080fe20000000000 */
[-C--:B------:R-:W-:Y:S01]  /*0700*/  FFMA R10, R27, R11.reuse, R25 ;  /* 0x0000000b1b0a7223 */ /* 0x080fe20000000019 */
[-C--:B------:R-:W-:Y:S01]  /*0710*/  FFMA R9, R18, R11.reuse, R26 ;  /* 0x0000000b12097223 */ /* 0x080fe2000000001a */
[----:B0-----:R-:W-:Y:S01]  /*0720*/  FFMA R0, R16, R11, R5 ;  /* 0x0000000b10007223 */ /* 0x001fe20000000005 */
[----:B------:R-:W-:Y:S06]  /*0730*/  @P0 BRA `(.L_x_17) ;  /* 0xfffffffc00440947 */ /* 0x000fec000383ffff */
.L_x_16:
[----:B------:R-:W-:Y:S05]  /*0740*/  BSYNC.RECONVERGENT B0 ;  /* 0x0000000000007941 */ /* 0x000fea0003800200 */
.L_x_15:
[----:B------:R-:W-:Y:S04]  /*0750*/  BSSY.RECONVERGENT B0, `(.L_x_18) ;  /* 0x000001d000007945 */ /* 0x000fe80003800200 */
[----:B------:R-:W-:Y:S05]  /*0760*/  @P1 BRA `(.L_x_19) ;  /* 0x00000000006c1947 */ /* 0x000fea0003800000 */
[C---:B------:R-:W-:Y:S02]  /*0770*/  LEA R4, R2.reuse, UR4, 0x2 ;  /* 0x0000000402047c11 */ /* 0x040fe4000f8e10ff */
[C---:B------:R-:W-:Y:S02]  /*0780*/  LEA R11, R2.reuse, R14, 0x2 ;  /* 0x0000000e020b7211 */ /* 0x040fe400078e10ff */
[----:B------:R-:W-:Y:S02]  /*0790*/  IADD3 R2, PT, PT, R2, 0x4, RZ ;  /* 0x0000000402027810 */ /* 0x000fe40007ffe0ff */
[----:B------:R-:W-:Y:S04]  /*07a0*/  LDS.128 R4, [R4+0x1000] ;  /* 0x0010000004047984 */ /* 0x000fe80000000c00 */
        /* <DEDUP_REMOVED lines=11> */
[C---:B------:R-:W-:Y:S02]  /*0860*/  FFMA R9, R18.reuse, R5, R9 ;  /* 0x0000000512097223 */ /* 0x040fe40000000009 */
[-C--:B------:R-:W-:Y:S01]  /*0870*/  FFMA R20, R18, R6.reuse, R20 ;  /* 0x0000000612147223 */ /* 0x080fe20000000014 */
        /* <DEDUP_REMOVED lines=10> */
.L_x_19:
[----:B------:R-:W-:Y:S05]  /*0920*/  BSYNC.RECONVERGENT B0 ;  /* 0x0000000000007941 */ /* 0x000fea0003800200 */
.L_x_18:
[C---:B------:R-:W-:Y:S01]  /*0930*/  LEA R11, R2.reuse, UR4, 0x2 ;  /* 0x00000004020b7c11 */ /* 0x040fe2000f8e10ff */
[----:B------:R-:W-:Y:S01]  /*0940*/  LDS.128 R4, [R3+UR4+0x1000] ;  /* 0x0010000403047984 */ /* 0x000fe20008000c00 */
[-C--:B------:R-:W-:Y:S02]  /*0950*/  LEA R2, R2, R14.reuse, 0x2 ;  /* 0x0000000e02027211 */ /* 0x080fe400078e10ff */
[----:B------:R-:W-:Y:S02]  /*0960*/  LEA R16, R13, R14, 0x4 ;  /* 0x0000000e0d107211 */ /* 0x000fe400078e20ff */
[----:B------:R-:W-:Y:S04]  /*0970*/  LDS R11, [R11+0x1000] ;  /* 0x001000000b0b7984 */ /* 0x000fe80000000800 */
[----:B------:R-:W0:Y:S04]  /*0980*/  LDS R13, [R2+-0x10] ;  /* 0xfffff000020d7984 */ /* 0x000e280000000800 */
[----:B------:R-:W1:Y:S04]  /*0990*/  LDS R15, [R2+-0xc] ;  /* 0xfffff400020f7984 */ /* 0x000e680000000800 */
[----:B------:R-:W2:Y:S04]  /*09a0*/  LDS R18, [R16+-0xc] ;  /* 0xfffff40010127984 */ /* 0x000ea80000000800 */
[----:B------:R-:W3:Y:S04]  /*09b0*/  LDS R14, [R2+-0x8] ;  /* 0xfffff800020e7984 */ /* 0x000ee80000000800 */
[----:B------:R-:W4:Y:S04]  /*09c0*/  LDS R17, [R16+-0x8] ;  /* 0xfffff80010117984 */ /* 0x000f280000000800 */
[----:B------:R-:W5:Y:S04]  /*09d0*/  LDS R16, [R16+-0x4] ;  /* 0xfffffc0010107984 */ /* 0x000f680000000800 */
[----:B------:R0:W5:Y:S02]  /*09e0*/  LDS R4, [R2+-0x4] ;  /* 0xfffffc0002047984 */ /* 0x0001640000000800 */
[----:B0-----:R-:W0:Y:S01]  /*09f0*/  LDC.64 R2, c[0x0][0x390] ;  /* 0x0000e400ff027b82 */ /* 0x001e220000000a00 */
[----:B------:R-:W-:Y:S01]  /*0a00*/  FFMA R13, R13, R11, R10 ;  /* 0x0000000b0d0d7223 */ /* 0x000fe2000000000a */
[----:B-1----:R-:W-:-:S03]  /*0a10*/  FFMA R15, R11, R15, R9 ;  /* 0x0000000f0b0f7223 */ /* 0x002fc60000000009 */
[----:B--2---:R-:W-:Y:S01]  /*0a20*/  FFMA R13, R5, R18, R13 ;  /* 0x00000012050d7223 */ /* 0x004fe2000000000d */
[----:B---3--:R-:W-:Y:S01]  /*0a30*/  FFMA R14, R11, R14, R8 ;  /* 0x0000000e0b0e7223 */ /* 0x008fe20000000008 */
[----:B----4-:R-:W-:Y:S02]  /*0a40*/  FFMA R15, R5, R17, R15 ;  /* 0x00000011050f7223 */ /* 0x010fe4000000000f */
[----:B------:R-:W-:Y:S01]  /*0a50*/  FFMA R13, R17, R6, R13 ;  /* 0x00000006110d7223 */ /* 0x000fe2000000000d */
[----:B0-----:R-:W-:-:S04]  /*0a60*/  IMAD.WIDE R2, R12, 0x10, R2 ;  /* 0x000000100c027825 */ /* 0x001fc800078e0202 */
[C---:B-----5:R-:W-:Y:S01]  /*0a70*/  FFMA R5, R16.reuse, R5, R14 ;  /* 0x0000000510057223 */ /* 0x060fe2000000000e */
[C---:B------:R-:W-:Y:S01]  /*0a80*/  FFMA R6, R16.reuse, R6, R15 ;  /* 0x0000000610067223 */ /* 0x040fe2000000000f */
[----:B------:R-:W-:Y:S01]  /*0a90*/  FFMA R7, R16, R7, R13 ;  /* 0x0000000710077223 */ /* 0x000fe2000000000d */
[----:B------:R-:W-:-:S05]  /*0aa0*/  FFMA R4, R11, R4, R0 ;  /* 0x000000040b047223 */ /* 0x000fca0000000000 */
[----:B------:R-:W-:Y:S01]  /*0ab0*/  STG.E.128 desc[UR6][R2.64], R4 ;  /* 0x0000000402007986 */ /* 0x000fe2000c101d06 */
[----:B------:R-:W-:Y:S05]  /*0ac0*/  EXIT ;  /* 0x000000000000794d */ /* 0x000fea0003800000 */
.L_x_20:
        /* <DEDUP_REMOVED lines=11> */
.L_x_22:


//--------------------- .nv.shared._Z15kernel_backwardIfEvPKT_S2_S2_PS0_S3_iii --------------------------
	.section	.nv.shared._Z15kernel_backwardIfEvPKT_S2_S2_PS0_S3_iii,"aw",@nobits
	.sectionflags	@""
	.align	4
.nv.shared._Z15kernel_backwardIfEvPKT_S2_S2_PS0_S3_iii:
	.zero		13312


//--------------------- .nv.shared.reserved.0     --------------------------
	.section	.nv.shared.reserved.0,"aw",@nobits
	.weak		__nv_reservedSMEM_offset_0_alias
	.size		__nv_reservedSMEM_offset_0_alias, 0, 64
	.other		__nv_reservedSMEM_offset_0_alias,@"STO_CUDA_RESERVED_SHARED STV_DEFAULT"
__nv_reservedSMEM_offset_0_alias:
	.zero		0
	.zero		64


//--------------------- .nv.shared._Z14kernel_forwardIfEvPKT_S2_PS0_S0_iii --------------------------
	.section	.nv.shared._Z14kernel_forwardIfEvPKT_S2_PS0_S0_iii,"aw",@nobits
	.sectionflags	@""
	.align	4
.nv.shared._Z14kernel_forwardIfEvPKT_S2_PS0_S0_iii:
	.zero		9216


//--------------------- .nv.constant0._Z15kernel_backwardIfEvPKT_S2_S2_PS0_S3_iii --------------------------
	.section	.nv.constant0._Z15kernel_backwardIfEvPKT_S2_S2_PS0_S3_iii,"a",@progbits
	.sectionflags	@""
	.align	4
.nv.constant0._Z15kernel_backwardIfEvPKT_S2_S2_PS0_S3_iii:
	.zero		948


//--------------------- .nv.constant0._Z14kernel_forwardIfEvPKT_S2_PS0_S0_iii --------------------------
	.section	.nv.constant0._Z14kernel_forwardIfEvPKT_S2_PS0_S0_iii,"a",@progbits
	.sectionflags	@""
	.align	4
.nv.constant0._Z14kernel_forwardIfEvPKT_S2_PS0_S0_iii:
	.zero		936


//--------------------- SYMBOLS --------------------------

	.type		.nv.reservedSmem.offset0,@object
	.size		.nv.reservedSmem.offset0,0x4
	.type		.nv.reservedSmem.cap,@object
	.size		.nv.reservedSmem.cap,0x4
